//
// Generated by NVIDIA NVVM Compiler
//
// Compiler Build ID: CL-36424714
// Cuda compilation tools, release 13.0, V13.0.88
// Based on NVVM 20.0.0
//

.version 9.0
.target sm_100
.address_size 64

	// .globl	_Z16vectorAddCorrectPKfPfi
// _ZZ16vectorAddCorrectPKfPfiE11shared_data has been demoted
// _ZZ16vectorAddCorrectPKfPfiE7barrier has been demoted
// _ZZ17matrixTileProcessPKfPfiE4tile has been demoted
// _ZZ17matrixTileProcessPKfPfiE7barrier has been demoted
// _ZZ14stencilComputePKfPfiE11shared_data has been demoted
// _ZZ14stencilComputePKfPfiE7barrier has been demoted
// _ZZ13dataTransformPKiPiiE13shared_buffer has been demoted
// _ZZ13dataTransformPKiPiiE7barrier has been demoted
// _ZZ15reductionKernelPKfPfiE11shared_data has been demoted
// _ZZ15reductionKernelPKfPfiE7barrier_0 has been demoted
// _ZZ15reductionKernelPKfPfiE7barrier has been demoted
// _ZZ13convolution1DPKfS0_PfiiE12shared_input has been demoted
// _ZZ13convolution1DPKfS0_PfiiE7barrier has been demoted
// _ZZ19doubleBufferProcessPKfPfiE6buffer has been demoted
// _ZZ19doubleBufferProcessPKfPfiE7barrier has been demoted

.visible .entry _Z16vectorAddCorrectPKfPfi(
	.param .u64 .ptr .align 1 _Z16vectorAddCorrectPKfPfi_param_0,
	.param .u64 .ptr .align 1 _Z16vectorAddCorrectPKfPfi_param_1,
	.param .u32 _Z16vectorAddCorrectPKfPfi_param_2
)
{
	.reg .pred 	%p<9>;
	.reg .b32 	%r<29>;
	.reg .b32 	%f<3>;
	.reg .b64 	%rd<20>;
	// demoted variable
	.shared .align 4 .b8 _ZZ16vectorAddCorrectPKfPfiE11shared_data[1024];
	// demoted variable
	.shared .align 8 .b8 _ZZ16vectorAddCorrectPKfPfiE7barrier[8];
	ld.param.u64 	%rd4, [_Z16vectorAddCorrectPKfPfi_param_0];
	ld.param.u64 	%rd5, [_Z16vectorAddCorrectPKfPfi_param_1];
	ld.param.u32 	%r7, [_Z16vectorAddCorrectPKfPfi_param_2];
	mov.u32 	%r1, %tid.x;
	mov.u32 	%r8, %ctaid.x;
	mov.u32 	%r2, %ntid.x;
	mad.lo.s32 	%r3, %r8, %r2, %r1;
	setp.ne.s32 	%p1, %r1, 0;
	@%p1 bra 	$L__BB0_2;
	mov.u32 	%r9, _ZZ16vectorAddCorrectPKfPfiE7barrier;
	// begin inline asm
	mbarrier.init.shared.b64 [%r9], %r2;
	// end inline asm
$L__BB0_2:
	barrier.sync 	0;
	setp.ge.s32 	%p2, %r3, %r7;
	shl.b32 	%r11, %r1, 2;
	mov.u32 	%r12, _ZZ16vectorAddCorrectPKfPfiE11shared_data;
	add.s32 	%r4, %r12, %r11;
	@%p2 bra 	$L__BB0_6;
	mov.u32 	%r13, %tid.y;
	mov.u32 	%r14, %tid.z;
	mov.u32 	%r15, %ntid.y;
	mad.lo.s32 	%r16, %r14, %r15, %r13;
	mul.lo.s32 	%r17, %r16, %r2;
	or.b32  	%r18, %r17, %r1;
	setp.ne.s32 	%p3, %r18, 0;
	@%p3 bra 	$L__BB0_5;
	cvta.to.global.u64 	%rd7, %rd4;
	mul.wide.s32 	%rd8, %r3, 4;
	add.s64 	%rd6, %rd7, %rd8;
	// begin inline asm
	cp.async.ca.shared.global [%r4], [%rd6], 4, 4;
	// end inline asm
$L__BB0_5:
	mov.u32 	%r20, _ZZ16vectorAddCorrectPKfPfiE7barrier;
	// begin inline asm
	cp.async.mbarrier.arrive.shared.b64 [%r20];
	// end inline asm
$L__BB0_6:
	mov.u32 	%r21, _ZZ16vectorAddCorrectPKfPfiE7barrier;
	mov.b32 	%r22, 1;
	// begin inline asm
	mbarrier.arrive.shared::cta.b64                             %rd9,  [%r21], %r22;    // 2. 
	// end inline asm
	mov.b32 	%r28, 0;
	// begin inline asm
	mov.u64 %rd10, %globaltimer;
	// end inline asm
$L__BB0_7:
	// begin inline asm
	{
	.reg .pred p;
	mbarrier.try_wait.shared.b64 p, [%r21], %rd9;
	selp.b32 %r24, 1, 0, p;
	}
	// end inline asm
	setp.ne.s32 	%p4, %r24, 0;
	@%p4 bra 	$L__BB0_14;
	setp.gt.s32 	%p6, %r28, 15;
	@%p6 bra 	$L__BB0_10;
	add.s32 	%r28, %r28, 1;
	bra.uni 	$L__BB0_7;
$L__BB0_10:
	// begin inline asm
	mov.u64 %rd15, %globaltimer;
	// end inline asm
	sub.s64 	%rd3, %rd15, %rd10;
	setp.lt.s64 	%p7, %rd3, 4000000;
	@%p7 bra 	$L__BB0_12;
	mov.b32 	%r26, 1000000;
	// begin inline asm
	nanosleep.u32 %r26;
	// end inline asm
	bra.uni 	$L__BB0_7;
$L__BB0_12:
	setp.lt.s64 	%p8, %rd3, 40000;
	@%p8 bra 	$L__BB0_7;
	shr.s64 	%rd16, %rd3, 63;
	shr.u64 	%rd17, %rd16, 62;
	add.s64 	%rd18, %rd3, %rd17;
	shr.u64 	%rd19, %rd18, 2;
	cvt.u32.u64 	%r27, %rd19;
	// begin inline asm
	nanosleep.u32 %r27;
	// end inline asm
	bra.uni 	$L__BB0_7;
$L__BB0_14:
	setp.ge.s32 	%p5, %r3, %r7;
	@%p5 bra 	$L__BB0_16;
	ld.shared.f32 	%f1, [%r4];
	add.f32 	%f2, %f1, 0f3F800000;
	cvta.to.global.u64 	%rd12, %rd5;
	mul.wide.s32 	%rd13, %r3, 4;
	add.s64 	%rd14, %rd12, %rd13;
	st.global.f32 	[%rd14], %f2;
$L__BB0_16:
	ret;

}
	// .globl	_Z17matrixTileProcessPKfPfi
.visible .entry _Z17matrixTileProcessPKfPfi(
	.param .u64 .ptr .align 1 _Z17matrixTileProcessPKfPfi_param_0,
	.param .u64 .ptr .align 1 _Z17matrixTileProcessPKfPfi_param_1,
	.param .u32 _Z17matrixTileProcessPKfPfi_param_2
)
{
	.reg .pred 	%p<4>;
	.reg .b32 	%r<30>;
	.reg .b32 	%f<3>;
	.reg .b64 	%rd<9>;
	// demoted variable
	.shared .align 4 .b8 _ZZ17matrixTileProcessPKfPfiE4tile[1024];
	// demoted variable
	.shared .align 8 .b8 _ZZ17matrixTileProcessPKfPfiE7barrier[8];
	ld.param.u64 	%rd1, [_Z17matrixTileProcessPKfPfi_param_0];
	ld.param.u64 	%rd2, [_Z17matrixTileProcessPKfPfi_param_1];
	ld.param.u32 	%r7, [_Z17matrixTileProcessPKfPfi_param_2];
	mov.u32 	%r1, %tid.x;
	mov.u32 	%r2, %tid.y;
	mov.u32 	%r8, %ctaid.y;
	shl.b32 	%r9, %r8, 4;
	add.s32 	%r3, %r9, %r2;
	mov.u32 	%r10, %ctaid.x;
	shl.b32 	%r11, %r10, 4;
	add.s32 	%r4, %r11, %r1;
	or.b32  	%r12, %r1, %r2;
	setp.ne.s32 	%p1, %r12, 0;
	@%p1 bra 	$L__BB1_2;
	mov.u32 	%r15, %ntid.x;
	mov.u32 	%r16, %ntid.y;
	mul.lo.s32 	%r14, %r15, %r16;
	mov.u32 	%r13, _ZZ17matrixTileProcessPKfPfiE7barrier;
	// begin inline asm
	mbarrier.init.shared.b64 [%r13], %r14;
	// end inline asm
$L__BB1_2:
	barrier.sync 	0;
	max.s32 	%r17, %r3, %r4;
	setp.ge.s32 	%p2, %r17, %r7;
	@%p2 bra 	$L__BB1_6;
	mad.lo.s32 	%r5, %r7, %r3, %r4;
	mov.u32 	%r18, %tid.z;
	mov.u32 	%r19, %ntid.x;
	mov.u32 	%r20, %ntid.y;
	mad.lo.s32 	%r21, %r18, %r20, %r2;
	mul.lo.s32 	%r22, %r21, %r19;
	or.b32  	%r23, %r22, %r1;
	setp.ne.s32 	%p3, %r23, 0;
	shl.b32 	%r24, %r2, 6;
	mov.u32 	%r25, _ZZ17matrixTileProcessPKfPfiE4tile;
	add.s32 	%r26, %r25, %r24;
	shl.b32 	%r27, %r1, 2;
	add.s32 	%r6, %r26, %r27;
	@%p3 bra 	$L__BB1_5;
	cvta.to.global.u64 	%rd4, %rd1;
	mul.wide.s32 	%rd5, %r5, 4;
	add.s64 	%rd3, %rd4, %rd5;
	// begin inline asm
	cp.async.ca.shared.global [%r6], [%rd3], 4, 4;
	// end inline asm
$L__BB1_5:
	mov.u32 	%r29, _ZZ17matrixTileProcessPKfPfiE7barrier;
	// begin inline asm
	cp.async.mbarrier.arrive.shared.b64 [%r29];
	// end inline asm
	ld.shared.f32 	%f1, [%r6];
	add.f32 	%f2, %f1, %f1;
	cvta.to.global.u64 	%rd6, %rd2;
	mul.wide.s32 	%rd7, %r5, 4;
	add.s64 	%rd8, %rd6, %rd7;
	st.global.f32 	[%rd8], %f2;
$L__BB1_6:
	ret;

}
	// .globl	_Z14stencilComputePKfPfi
.visible .entry _Z14stencilComputePKfPfi(
	.param .u64 .ptr .align 1 _Z14stencilComputePKfPfi_param_0,
	.param .u64 .ptr .align 1 _Z14stencilComputePKfPfi_param_1,
	.param .u32 _Z14stencilComputePKfPfi_param_2
)
{
	.reg .pred 	%p<11>;
	.reg .b32 	%r<31>;
	.reg .b32 	%f<7>;
	.reg .b64 	%rd<20>;
	// demoted variable
	.shared .align 4 .b8 _ZZ14stencilComputePKfPfiE11shared_data[1032];
	// demoted variable
	.shared .align 8 .b8 _ZZ14stencilComputePKfPfiE7barrier[8];
	ld.param.u64 	%rd4, [_Z14stencilComputePKfPfi_param_0];
	ld.param.u64 	%rd5, [_Z14stencilComputePKfPfi_param_1];
	ld.param.u32 	%r7, [_Z14stencilComputePKfPfi_param_2];
	mov.u32 	%r1, %tid.x;
	mov.u32 	%r8, %ctaid.x;
	mov.u32 	%r2, %ntid.x;
	mad.lo.s32 	%r3, %r8, %r2, %r1;
	setp.ne.s32 	%p1, %r1, 0;
	@%p1 bra 	$L__BB2_2;
	shr.u32 	%r10, %r2, 1;
	mov.u32 	%r9, _ZZ14stencilComputePKfPfiE7barrier;
	// begin inline asm
	mbarrier.init.shared.b64 [%r9], %r10;
	// end inline asm
$L__BB2_2:
	barrier.sync 	0;
	setp.ge.s32 	%p2, %r3, %r7;
	shl.b32 	%r11, %r1, 2;
	mov.u32 	%r12, _ZZ14stencilComputePKfPfiE11shared_data;
	add.s32 	%r4, %r12, %r11;
	@%p2 bra 	$L__BB2_6;
	mov.u32 	%r13, %tid.y;
	mov.u32 	%r14, %tid.z;
	mov.u32 	%r15, %ntid.y;
	mad.lo.s32 	%r16, %r14, %r15, %r13;
	mul.lo.s32 	%r17, %r16, %r2;
	or.b32  	%r18, %r17, %r1;
	setp.ne.s32 	%p3, %r18, 0;
	@%p3 bra 	$L__BB2_5;
	add.s32 	%r19, %r4, 4;
	cvta.to.global.u64 	%rd7, %rd4;
	mul.wide.s32 	%rd8, %r3, 4;
	add.s64 	%rd6, %rd7, %rd8;
	// begin inline asm
	cp.async.ca.shared.global [%r19], [%rd6], 4, 4;
	// end inline asm
$L__BB2_5:
	mov.u32 	%r20, _ZZ14stencilComputePKfPfiE7barrier;
	// begin inline asm
	cp.async.mbarrier.arrive.shared.b64 [%r20];
	// end inline asm
$L__BB2_6:
	mov.u32 	%r21, _ZZ14stencilComputePKfPfiE7barrier;
	mov.b32 	%r22, 1;
	// begin inline asm
	mbarrier.arrive.shared::cta.b64                             %rd9,  [%r21], %r22;    // 2. 
	// end inline asm
	mov.b32 	%r30, 0;
	// begin inline asm
	mov.u64 %rd10, %globaltimer;
	// end inline asm
$L__BB2_7:
	// begin inline asm
	{
	.reg .pred p;
	mbarrier.try_wait.shared.b64 p, [%r21], %rd9;
	selp.b32 %r24, 1, 0, p;
	}
	// end inline asm
	setp.ne.s32 	%p4, %r24, 0;
	@%p4 bra 	$L__BB2_14;
	setp.gt.s32 	%p8, %r30, 15;
	@%p8 bra 	$L__BB2_10;
	add.s32 	%r30, %r30, 1;
	bra.uni 	$L__BB2_7;
$L__BB2_10:
	// begin inline asm
	mov.u64 %rd15, %globaltimer;
	// end inline asm
	sub.s64 	%rd3, %rd15, %rd10;
	setp.lt.s64 	%p9, %rd3, 4000000;
	@%p9 bra 	$L__BB2_12;
	mov.b32 	%r28, 1000000;
	// begin inline asm
	nanosleep.u32 %r28;
	// end inline asm
	bra.uni 	$L__BB2_7;
$L__BB2_12:
	setp.lt.s64 	%p10, %rd3, 40000;
	@%p10 bra 	$L__BB2_7;
	shr.s64 	%rd16, %rd3, 63;
	shr.u64 	%rd17, %rd16, 62;
	add.s64 	%rd18, %rd3, %rd17;
	shr.u64 	%rd19, %rd18, 2;
	cvt.u32.u64 	%r29, %rd19;
	// begin inline asm
	nanosleep.u32 %r29;
	// end inline asm
	bra.uni 	$L__BB2_7;
$L__BB2_14:
	setp.lt.s32 	%p5, %r3, 1;
	add.s32 	%r26, %r7, -1;
	min.s32 	%r27, %r7, %r26;
	setp.le.s32 	%p6, %r27, %r3;
	or.pred  	%p7, %p6, %p5;
	@%p7 bra 	$L__BB2_16;
	ld.shared.f32 	%f1, [%r4];
	ld.shared.f32 	%f2, [%r4+4];
	add.f32 	%f3, %f1, %f2;
	ld.shared.f32 	%f4, [%r4+8];
	add.f32 	%f5, %f3, %f4;
	div.rn.f32 	%f6, %f5, 0f40400000;
	cvta.to.global.u64 	%rd12, %rd5;
	mul.wide.u32 	%rd13, %r3, 4;
	add.s64 	%rd14, %rd12, %rd13;
	st.global.f32 	[%rd14], %f6;
$L__BB2_16:
	ret;

}
	// .globl	_Z13dataTransformPKiPii
.visible .entry _Z13dataTransformPKiPii(
	.param .u64 .ptr .align 1 _Z13dataTransformPKiPii_param_0,
	.param .u64 .ptr .align 1 _Z13dataTransformPKiPii_param_1,
	.param .u32 _Z13dataTransformPKiPii_param_2
)
{
	.reg .pred 	%p<4>;
	.reg .b32 	%r<21>;
	.reg .b64 	%rd<9>;
	// demoted variable
	.shared .align 4 .b8 _ZZ13dataTransformPKiPiiE13shared_buffer[2048];
	// demoted variable
	.shared .align 8 .b8 _ZZ13dataTransformPKiPiiE7barrier[8];
	ld.param.u64 	%rd1, [_Z13dataTransformPKiPii_param_0];
	ld.param.u64 	%rd2, [_Z13dataTransformPKiPii_param_1];
	ld.param.u32 	%r5, [_Z13dataTransformPKiPii_param_2];
	mov.u32 	%r1, %tid.x;
	mov.u32 	%r6, %ctaid.x;
	mov.u32 	%r2, %ntid.x;
	mad.lo.s32 	%r3, %r6, %r2, %r1;
	setp.ne.s32 	%p1, %r1, 0;
	@%p1 bra 	$L__BB3_2;
	mov.u32 	%r7, _ZZ13dataTransformPKiPiiE7barrier;
	// begin inline asm
	mbarrier.init.shared.b64 [%r7], %r2;
	// end inline asm
$L__BB3_2:
	barrier.sync 	0;
	setp.ge.s32 	%p2, %r3, %r5;
	@%p2 bra 	$L__BB3_6;
	mov.u32 	%r9, %tid.y;
	mov.u32 	%r10, %tid.z;
	mov.u32 	%r11, %ntid.y;
	mad.lo.s32 	%r12, %r10, %r11, %r9;
	mul.lo.s32 	%r13, %r12, %r2;
	or.b32  	%r14, %r13, %r1;
	setp.ne.s32 	%p3, %r14, 0;
	shl.b32 	%r15, %r1, 2;
	mov.u32 	%r16, _ZZ13dataTransformPKiPiiE13shared_buffer;
	add.s32 	%r4, %r16, %r15;
	@%p3 bra 	$L__BB3_5;
	cvta.to.global.u64 	%rd4, %rd1;
	mul.wide.s32 	%rd5, %r3, 4;
	add.s64 	%rd3, %rd4, %rd5;
	// begin inline asm
	cp.async.ca.shared.global [%r4], [%rd3], 4, 4;
	// end inline asm
$L__BB3_5:
	mov.u32 	%r18, _ZZ13dataTransformPKiPiiE7barrier;
	// begin inline asm
	cp.async.mbarrier.arrive.shared.b64 [%r18];
	// end inline asm
	ld.shared.u32 	%r19, [%r4];
	shl.b32 	%r20, %r19, 2;
	cvta.to.global.u64 	%rd6, %rd2;
	mul.wide.s32 	%rd7, %r3, 4;
	add.s64 	%rd8, %rd6, %rd7;
	st.global.u32 	[%rd8], %r20;
$L__BB3_6:
	ret;

}
	// .globl	_Z15reductionKernelPKfPfi
.visible .entry _Z15reductionKernelPKfPfi(
	.param .u64 .ptr .align 1 _Z15reductionKernelPKfPfi_param_0,
	.param .u64 .ptr .align 1 _Z15reductionKernelPKfPfi_param_1,
	.param .u32 _Z15reductionKernelPKfPfi_param_2
)
{
	.reg .pred 	%p<12>;
	.reg .b32 	%r<34>;
	.reg .b32 	%f<5>;
	.reg .b64 	%rd<20>;
	// demoted variable
	.shared .align 4 .b8 _ZZ15reductionKernelPKfPfiE11shared_data[512];
	// demoted variable
	.shared .align 8 .b8 _ZZ15reductionKernelPKfPfiE7barrier_0[8];
	// demoted variable
	.shared .align 8 .b8 _ZZ15reductionKernelPKfPfiE7barrier[8];
	ld.param.u64 	%rd4, [_Z15reductionKernelPKfPfi_param_0];
	ld.param.u64 	%rd5, [_Z15reductionKernelPKfPfi_param_1];
	ld.param.u32 	%r10, [_Z15reductionKernelPKfPfi_param_2];
	mov.u32 	%r1, %tid.x;
	mov.u32 	%r2, %ctaid.x;
	mov.u32 	%r33, %ntid.x;
	mad.lo.s32 	%r4, %r2, %r33, %r1;
	setp.ge.s32 	%p1, %r4, %r10;
	@%p1 bra 	$L__BB4_13;
	setp.ne.s32 	%p2, %r1, 0;
	@%p2 bra 	$L__BB4_3;
	mov.u32 	%r11, _ZZ15reductionKernelPKfPfiE7barrier;
	// begin inline asm
	mbarrier.init.shared.b64 [%r11], %r33;
	// end inline asm
$L__BB4_3:
	barrier.sync 	0;
	shl.b32 	%r13, %r1, 2;
	mov.u32 	%r14, _ZZ15reductionKernelPKfPfiE11shared_data;
	add.s32 	%r5, %r14, %r13;
	mov.u32 	%r15, %tid.y;
	mov.u32 	%r16, %tid.z;
	mov.u32 	%r17, %ntid.y;
	mad.lo.s32 	%r18, %r16, %r17, %r15;
	mul.lo.s32 	%r19, %r18, %r33;
	or.b32  	%r20, %r19, %r1;
	setp.ne.s32 	%p3, %r20, 0;
	@%p3 bra 	$L__BB4_5;
	cvta.to.global.u64 	%rd7, %rd4;
	mul.wide.s32 	%rd8, %r4, 4;
	add.s64 	%rd6, %rd7, %rd8;
	// begin inline asm
	cp.async.ca.shared.global [%r5], [%rd6], 4, 4;
	// end inline asm
$L__BB4_5:
	mov.u32 	%r22, _ZZ15reductionKernelPKfPfiE7barrier_0;
	// begin inline asm
	cp.async.mbarrier.arrive.shared.b64 [%r22];
	// end inline asm
	mov.b32 	%r24, 1;
	// begin inline asm
	mbarrier.arrive.shared::cta.b64                             %rd9,  [%r22], %r24;    // 2. 
	// end inline asm
	mov.b32 	%r32, 0;
	// begin inline asm
	mov.u64 %rd10, %globaltimer;
	// end inline asm
$L__BB4_6:
	// begin inline asm
	{
	.reg .pred p;
	mbarrier.try_wait.shared.b64 p, [%r22], %rd9;
	selp.b32 %r26, 1, 0, p;
	}
	// end inline asm
	setp.eq.s32 	%p4, %r26, 0;
	@%p4 bra 	$L__BB4_14;
	setp.lt.u32 	%p5, %r33, 2;
	@%p5 bra 	$L__BB4_11;
$L__BB4_8:
	shr.u32 	%r9, %r33, 1;
	setp.ge.u32 	%p6, %r1, %r9;
	@%p6 bra 	$L__BB4_10;
	shl.b32 	%r28, %r9, 2;
	add.s32 	%r29, %r5, %r28;
	ld.shared.f32 	%f1, [%r29];
	ld.shared.f32 	%f2, [%r5];
	add.f32 	%f3, %f1, %f2;
	st.shared.f32 	[%r5], %f3;
$L__BB4_10:
	barrier.sync 	0;
	setp.gt.u32 	%p7, %r33, 3;
	mov.u32 	%r33, %r9;
	@%p7 bra 	$L__BB4_8;
$L__BB4_11:
	setp.ne.s32 	%p8, %r1, 0;
	@%p8 bra 	$L__BB4_13;
	ld.shared.f32 	%f4, [_ZZ15reductionKernelPKfPfiE11shared_data];
	cvta.to.global.u64 	%rd12, %rd5;
	mul.wide.u32 	%rd13, %r2, 4;
	add.s64 	%rd14, %rd12, %rd13;
	st.global.f32 	[%rd14], %f4;
$L__BB4_13:
	ret;
$L__BB4_14:
	setp.gt.s32 	%p9, %r32, 15;
	@%p9 bra 	$L__BB4_16;
	add.s32 	%r32, %r32, 1;
	bra.uni 	$L__BB4_6;
$L__BB4_16:
	// begin inline asm
	mov.u64 %rd15, %globaltimer;
	// end inline asm
	sub.s64 	%rd3, %rd15, %rd10;
	setp.lt.s64 	%p10, %rd3, 4000000;
	@%p10 bra 	$L__BB4_18;
	mov.b32 	%r30, 1000000;
	// begin inline asm
	nanosleep.u32 %r30;
	// end inline asm
	bra.uni 	$L__BB4_6;
$L__BB4_18:
	setp.lt.s64 	%p11, %rd3, 40000;
	@%p11 bra 	$L__BB4_6;
	shr.s64 	%rd16, %rd3, 63;
	shr.u64 	%rd17, %rd16, 62;
	add.s64 	%rd18, %rd3, %rd17;
	shr.u64 	%rd19, %rd18, 2;
	cvt.u32.u64 	%r31, %rd19;
	// begin inline asm
	nanosleep.u32 %r31;
	// end inline asm
	bra.uni 	$L__BB4_6;

}
	// .globl	_Z13convolution1DPKfS0_Pfii
.visible .entry _Z13convolution1DPKfS0_Pfii(
	.param .u64 .ptr .align 1 _Z13convolution1DPKfS0_Pfii_param_0,
	.param .u64 .ptr .align 1 _Z13convolution1DPKfS0_Pfii_param_1,
	.param .u64 .ptr .align 1 _Z13convolution1DPKfS0_Pfii_param_2,
	.param .u32 _Z13convolution1DPKfS0_Pfii_param_3,
	.param .u32 _Z13convolution1DPKfS0_Pfii_param_4
)
{
	.reg .pred 	%p<18>;
	.reg .b32 	%r<80>;
	.reg .b32 	%f<112>;
	.reg .b64 	%rd<35>;
	// demoted variable
	.shared .align 4 .b8 _ZZ13convolution1DPKfS0_PfiiE12shared_input[1056];
	// demoted variable
	.shared .align 8 .b8 _ZZ13convolution1DPKfS0_PfiiE7barrier[8];
	ld.param.u64 	%rd11, [_Z13convolution1DPKfS0_Pfii_param_0];
	ld.param.u64 	%rd13, [_Z13convolution1DPKfS0_Pfii_param_1];
	ld.param.u64 	%rd12, [_Z13convolution1DPKfS0_Pfii_param_2];
	ld.param.u32 	%r31, [_Z13convolution1DPKfS0_Pfii_param_3];
	ld.param.u32 	%r32, [_Z13convolution1DPKfS0_Pfii_param_4];
	cvta.to.global.u64 	%rd1, %rd13;
	mov.u32 	%r1, %tid.x;
	mov.u32 	%r33, %ctaid.x;
	mov.u32 	%r2, %ntid.x;
	mad.lo.s32 	%r3, %r33, %r2, %r1;
	shr.u32 	%r34, %r32, 31;
	add.s32 	%r35, %r32, %r34;
	shr.s32 	%r4, %r35, 1;
	add.s32 	%r5, %r4, %r1;
	setp.ne.s32 	%p1, %r1, 0;
	@%p1 bra 	$L__BB5_2;
	mov.u32 	%r36, _ZZ13convolution1DPKfS0_PfiiE7barrier;
	// begin inline asm
	mbarrier.init.shared.b64 [%r36], %r2;
	// end inline asm
$L__BB5_2:
	barrier.sync 	0;
	setp.ge.s32 	%p2, %r3, %r31;
	@%p2 bra 	$L__BB5_6;
	mov.u32 	%r38, %tid.y;
	mov.u32 	%r39, %tid.z;
	mov.u32 	%r40, %ntid.y;
	mad.lo.s32 	%r41, %r39, %r40, %r38;
	mul.lo.s32 	%r42, %r41, %r2;
	or.b32  	%r43, %r42, %r1;
	setp.ne.s32 	%p3, %r43, 0;
	@%p3 bra 	$L__BB5_5;
	shl.b32 	%r45, %r5, 2;
	mov.u32 	%r46, _ZZ13convolution1DPKfS0_PfiiE12shared_input;
	add.s32 	%r44, %r46, %r45;
	cvta.to.global.u64 	%rd15, %rd11;
	mul.wide.s32 	%rd16, %r3, 4;
	add.s64 	%rd14, %rd15, %rd16;
	// begin inline asm
	cp.async.ca.shared.global [%r44], [%rd14], 4, 4;
	// end inline asm
$L__BB5_5:
	mov.u32 	%r47, _ZZ13convolution1DPKfS0_PfiiE7barrier;
	// begin inline asm
	cp.async.mbarrier.arrive.shared.b64 [%r47];
	// end inline asm
$L__BB5_6:
	mov.u32 	%r48, _ZZ13convolution1DPKfS0_PfiiE7barrier;
	mov.b32 	%r49, 1;
	// begin inline asm
	mbarrier.arrive.shared::cta.b64                             %rd17,  [%r48], %r49;    // 2. 
	// end inline asm
	mov.b32 	%r72, 0;
	// begin inline asm
	mov.u64 %rd18, %globaltimer;
	// end inline asm
$L__BB5_7:
	// begin inline asm
	{
	.reg .pred p;
	mbarrier.try_wait.shared.b64 p, [%r48], %rd17;
	selp.b32 %r51, 1, 0, p;
	}
	// end inline asm
	setp.ne.s32 	%p4, %r51, 0;
	@%p4 bra 	$L__BB5_14;
	setp.gt.s32 	%p15, %r72, 15;
	@%p15 bra 	$L__BB5_10;
	add.s32 	%r72, %r72, 1;
	bra.uni 	$L__BB5_7;
$L__BB5_10:
	// begin inline asm
	mov.u64 %rd28, %globaltimer;
	// end inline asm
	sub.s64 	%rd4, %rd28, %rd18;
	setp.lt.s64 	%p16, %rd4, 4000000;
	@%p16 bra 	$L__BB5_12;
	mov.b32 	%r70, 1000000;
	// begin inline asm
	nanosleep.u32 %r70;
	// end inline asm
	bra.uni 	$L__BB5_7;
$L__BB5_12:
	setp.lt.s64 	%p17, %rd4, 40000;
	@%p17 bra 	$L__BB5_7;
	shr.s64 	%rd29, %rd4, 63;
	shr.u64 	%rd30, %rd29, 62;
	add.s64 	%rd31, %rd4, %rd30;
	shr.u64 	%rd32, %rd31, 2;
	cvt.u32.u64 	%r71, %rd32;
	// begin inline asm
	nanosleep.u32 %r71;
	// end inline asm
	bra.uni 	$L__BB5_7;
$L__BB5_14:
	setp.ge.s32 	%p5, %r3, %r31;
	@%p5 bra 	$L__BB5_29;
	setp.lt.s32 	%p6, %r32, 1;
	mov.f32 	%f111, 0f00000000;
	@%p6 bra 	$L__BB5_28;
	shr.u32 	%r8, %r32, 1;
	sub.s32 	%r9, %r5, %r8;
	and.b32  	%r10, %r32, 15;
	setp.lt.u32 	%p7, %r32, 16;
	mov.f32 	%f111, 0f00000000;
	mov.b32 	%r76, 0;
	@%p7 bra 	$L__BB5_19;
	and.b32  	%r76, %r32, 2147483632;
	neg.s32 	%r74, %r76;
	shl.b32 	%r54, %r9, 2;
	mov.u32 	%r55, _ZZ13convolution1DPKfS0_PfiiE12shared_input;
	add.s32 	%r56, %r54, %r55;
	add.s32 	%r73, %r56, 32;
	add.s64 	%rd33, %rd1, 32;
	mov.f32 	%f111, 0f00000000;
$L__BB5_18:
	.pragma "nounroll";
	ld.shared.f32 	%f18, [%r73+-32];
	ld.global.nc.f32 	%f19, [%rd33+-32];
	fma.rn.f32 	%f20, %f18, %f19, %f111;
	ld.shared.f32 	%f21, [%r73+-28];
	ld.global.nc.f32 	%f22, [%rd33+-28];
	fma.rn.f32 	%f23, %f21, %f22, %f20;
	ld.shared.f32 	%f24, [%r73+-24];
	ld.global.nc.f32 	%f25, [%rd33+-24];
	fma.rn.f32 	%f26, %f24, %f25, %f23;
	ld.shared.f32 	%f27, [%r73+-20];
	ld.global.nc.f32 	%f28, [%rd33+-20];
	fma.rn.f32 	%f29, %f27, %f28, %f26;
	ld.shared.f32 	%f30, [%r73+-16];
	ld.global.nc.f32 	%f31, [%rd33+-16];
	fma.rn.f32 	%f32, %f30, %f31, %f29;
	ld.shared.f32 	%f33, [%r73+-12];
	ld.global.nc.f32 	%f34, [%rd33+-12];
	fma.rn.f32 	%f35, %f33, %f34, %f32;
	ld.shared.f32 	%f36, [%r73+-8];
	ld.global.nc.f32 	%f37, [%rd33+-8];
	fma.rn.f32 	%f38, %f36, %f37, %f35;
	ld.shared.f32 	%f39, [%r73+-4];
	ld.global.nc.f32 	%f40, [%rd33+-4];
	fma.rn.f32 	%f41, %f39, %f40, %f38;
	ld.shared.f32 	%f42, [%r73];
	ld.global.nc.f32 	%f43, [%rd33];
	fma.rn.f32 	%f44, %f42, %f43, %f41;
	ld.shared.f32 	%f45, [%r73+4];
	ld.global.nc.f32 	%f46, [%rd33+4];
	fma.rn.f32 	%f47, %f45, %f46, %f44;
	ld.shared.f32 	%f48, [%r73+8];
	ld.global.nc.f32 	%f49, [%rd33+8];
	fma.rn.f32 	%f50, %f48, %f49, %f47;
	ld.shared.f32 	%f51, [%r73+12];
	ld.global.nc.f32 	%f52, [%rd33+12];
	fma.rn.f32 	%f53, %f51, %f52, %f50;
	ld.shared.f32 	%f54, [%r73+16];
	ld.global.nc.f32 	%f55, [%rd33+16];
	fma.rn.f32 	%f56, %f54, %f55, %f53;
	ld.shared.f32 	%f57, [%r73+20];
	ld.global.nc.f32 	%f58, [%rd33+20];
	fma.rn.f32 	%f59, %f57, %f58, %f56;
	ld.shared.f32 	%f60, [%r73+24];
	ld.global.nc.f32 	%f61, [%rd33+24];
	fma.rn.f32 	%f62, %f60, %f61, %f59;
	ld.shared.f32 	%f63, [%r73+28];
	ld.global.nc.f32 	%f64, [%rd33+28];
	fma.rn.f32 	%f111, %f63, %f64, %f62;
	add.s32 	%r74, %r74, 16;
	add.s32 	%r73, %r73, 64;
	add.s64 	%rd33, %rd33, 64;
	setp.ne.s32 	%p8, %r74, 0;
	@%p8 bra 	$L__BB5_18;
$L__BB5_19:
	setp.eq.s32 	%p9, %r10, 0;
	@%p9 bra 	$L__BB5_28;
	and.b32  	%r19, %r32, 7;
	setp.lt.u32 	%p10, %r10, 8;
	@%p10 bra 	$L__BB5_22;
	add.s32 	%r57, %r9, %r76;
	shl.b32 	%r58, %r57, 2;
	mov.u32 	%r59, _ZZ13convolution1DPKfS0_PfiiE12shared_input;
	add.s32 	%r60, %r59, %r58;
	ld.shared.f32 	%f66, [%r60];
	mul.wide.u32 	%rd20, %r76, 4;
	add.s64 	%rd21, %rd1, %rd20;
	ld.global.nc.f32 	%f67, [%rd21];
	fma.rn.f32 	%f68, %f66, %f67, %f111;
	ld.shared.f32 	%f69, [%r60+4];
	ld.global.nc.f32 	%f70, [%rd21+4];
	fma.rn.f32 	%f71, %f69, %f70, %f68;
	ld.shared.f32 	%f72, [%r60+8];
	ld.global.nc.f32 	%f73, [%rd21+8];
	fma.rn.f32 	%f74, %f72, %f73, %f71;
	ld.shared.f32 	%f75, [%r60+12];
	ld.global.nc.f32 	%f76, [%rd21+12];
	fma.rn.f32 	%f77, %f75, %f76, %f74;
	ld.shared.f32 	%f78, [%r60+16];
	ld.global.nc.f32 	%f79, [%rd21+16];
	fma.rn.f32 	%f80, %f78, %f79, %f77;
	ld.shared.f32 	%f81, [%r60+20];
	ld.global.nc.f32 	%f82, [%rd21+20];
	fma.rn.f32 	%f83, %f81, %f82, %f80;
	ld.shared.f32 	%f84, [%r60+24];
	ld.global.nc.f32 	%f85, [%rd21+24];
	fma.rn.f32 	%f86, %f84, %f85, %f83;
	ld.shared.f32 	%f87, [%r60+28];
	ld.global.nc.f32 	%f88, [%rd21+28];
	fma.rn.f32 	%f111, %f87, %f88, %f86;
	add.s32 	%r76, %r76, 8;
$L__BB5_22:
	setp.eq.s32 	%p11, %r19, 0;
	@%p11 bra 	$L__BB5_28;
	and.b32  	%r22, %r32, 3;
	setp.lt.u32 	%p12, %r19, 4;
	@%p12 bra 	$L__BB5_25;
	add.s32 	%r61, %r9, %r76;
	shl.b32 	%r62, %r61, 2;
	mov.u32 	%r63, _ZZ13convolution1DPKfS0_PfiiE12shared_input;
	add.s32 	%r64, %r63, %r62;
	ld.shared.f32 	%f90, [%r64];
	mul.wide.u32 	%rd22, %r76, 4;
	add.s64 	%rd23, %rd1, %rd22;
	ld.global.nc.f32 	%f91, [%rd23];
	fma.rn.f32 	%f92, %f90, %f91, %f111;
	ld.shared.f32 	%f93, [%r64+4];
	ld.global.nc.f32 	%f94, [%rd23+4];
	fma.rn.f32 	%f95, %f93, %f94, %f92;
	ld.shared.f32 	%f96, [%r64+8];
	ld.global.nc.f32 	%f97, [%rd23+8];
	fma.rn.f32 	%f98, %f96, %f97, %f95;
	ld.shared.f32 	%f99, [%r64+12];
	ld.global.nc.f32 	%f100, [%rd23+12];
	fma.rn.f32 	%f111, %f99, %f100, %f98;
	add.s32 	%r76, %r76, 4;
$L__BB5_25:
	setp.eq.s32 	%p13, %r22, 0;
	@%p13 bra 	$L__BB5_28;
	mul.wide.u32 	%rd24, %r76, 4;
	add.s64 	%rd34, %rd1, %rd24;
	add.s32 	%r65, %r1, %r76;
	add.s32 	%r66, %r65, %r4;
	sub.s32 	%r67, %r66, %r8;
	shl.b32 	%r68, %r67, 2;
	mov.u32 	%r69, _ZZ13convolution1DPKfS0_PfiiE12shared_input;
	add.s32 	%r79, %r69, %r68;
	neg.s32 	%r78, %r22;
$L__BB5_27:
	.pragma "nounroll";
	ld.shared.f32 	%f101, [%r79];
	ld.global.nc.f32 	%f102, [%rd34];
	fma.rn.f32 	%f111, %f101, %f102, %f111;
	add.s64 	%rd34, %rd34, 4;
	add.s32 	%r79, %r79, 4;
	add.s32 	%r78, %r78, 1;
	setp.ne.s32 	%p14, %r78, 0;
	@%p14 bra 	$L__BB5_27;
$L__BB5_28:
	cvta.to.global.u64 	%rd25, %rd12;
	mul.wide.s32 	%rd26, %r3, 4;
	add.s64 	%rd27, %rd25, %rd26;
	st.global.f32 	[%rd27], %f111;
$L__BB5_29:
	ret;

}
	// .globl	_Z19doubleBufferProcessPKfPfi
.visible .entry _Z19doubleBufferProcessPKfPfi(
	.param .u64 .ptr .align 1 _Z19doubleBufferProcessPKfPfi_param_0,
	.param .u64 .ptr .align 1 _Z19doubleBufferProcessPKfPfi_param_1,
	.param .u32 _Z19doubleBufferProcessPKfPfi_param_2
)
{
	.reg .pred 	%p<16>;
	.reg .b32 	%r<42>;
	.reg .b32 	%f<5>;
	.reg .b64 	%rd<35>;
	// demoted variable
	.shared .align 4 .b8 _ZZ19doubleBufferProcessPKfPfiE6buffer[2048];
	// demoted variable
	.shared .align 8 .b8 _ZZ19doubleBufferProcessPKfPfiE7barrier[8];
	ld.param.u64 	%rd9, [_Z19doubleBufferProcessPKfPfi_param_0];
	ld.param.u64 	%rd10, [_Z19doubleBufferProcessPKfPfi_param_1];
	ld.param.u32 	%r11, [_Z19doubleBufferProcessPKfPfi_param_2];
	cvta.to.global.u64 	%rd1, %rd10;
	mov.u32 	%r1, %tid.x;
	mov.u32 	%r2, %ntid.x;
	setp.ne.s32 	%p1, %r1, 0;
	@%p1 bra 	$L__BB6_2;
	mov.u32 	%r12, _ZZ19doubleBufferProcessPKfPfiE7barrier;
	mov.b32 	%r13, 128;
	// begin inline asm
	mbarrier.init.shared.b64 [%r12], %r13;
	// end inline asm
$L__BB6_2:
	barrier.sync 	0;
	mov.u32 	%r14, %tid.y;
	mov.u32 	%r15, %tid.z;
	mov.u32 	%r16, %ntid.y;
	mad.lo.s32 	%r17, %r15, %r16, %r14;
	mul.lo.s32 	%r18, %r17, %r2;
	or.b32  	%r3, %r18, %r1;
	shl.b32 	%r19, %r1, 2;
	mov.u32 	%r20, _ZZ19doubleBufferProcessPKfPfiE6buffer;
	add.s32 	%r4, %r20, %r19;
	cvta.to.global.u64 	%rd2, %rd9;
	mov.u32 	%r21, %ctaid.x;
	mad.lo.s32 	%r5, %r21, %r2, %r1;
	setp.ge.u32 	%p2, %r5, %r11;
	@%p2 bra 	$L__BB6_6;
	setp.ne.s32 	%p3, %r3, 0;
	@%p3 bra 	$L__BB6_5;
	mul.wide.u32 	%rd12, %r5, 4;
	add.s64 	%rd11, %rd2, %rd12;
	// begin inline asm
	cp.async.ca.shared.global [%r4], [%rd11], 4, 4;
	// end inline asm
$L__BB6_5:
	mov.u32 	%r23, _ZZ19doubleBufferProcessPKfPfiE7barrier;
	// begin inline asm
	cp.async.mbarrier.arrive.shared.b64 [%r23];
	// end inline asm
$L__BB6_6:
	mov.u32 	%r24, _ZZ19doubleBufferProcessPKfPfiE7barrier;
	mov.b32 	%r25, 1;
	// begin inline asm
	mbarrier.arrive.shared::cta.b64                             %rd13,  [%r24], %r25;    // 2. 
	// end inline asm
	mov.b32 	%r40, 0;
	// begin inline asm
	mov.u64 %rd14, %globaltimer;
	// end inline asm
$L__BB6_7:
	// begin inline asm
	{
	.reg .pred p;
	mbarrier.try_wait.shared.b64 p, [%r24], %rd13;
	selp.b32 %r27, 1, 0, p;
	}
	// end inline asm
	setp.ne.s32 	%p4, %r27, 0;
	@%p4 bra 	$L__BB6_14;
	setp.gt.s32 	%p13, %r40, 15;
	@%p13 bra 	$L__BB6_10;
	add.s32 	%r40, %r40, 1;
	bra.uni 	$L__BB6_7;
$L__BB6_10:
	// begin inline asm
	mov.u64 %rd30, %globaltimer;
	// end inline asm
	sub.s64 	%rd5, %rd30, %rd14;
	setp.lt.s64 	%p14, %rd5, 4000000;
	@%p14 bra 	$L__BB6_12;
	mov.b32 	%r38, 1000000;
	// begin inline asm
	nanosleep.u32 %r38;
	// end inline asm
	bra.uni 	$L__BB6_7;
$L__BB6_12:
	setp.lt.s64 	%p15, %rd5, 40000;
	@%p15 bra 	$L__BB6_7;
	shr.s64 	%rd31, %rd5, 63;
	shr.u64 	%rd32, %rd31, 62;
	add.s64 	%rd33, %rd5, %rd32;
	shr.u64 	%rd34, %rd33, 2;
	cvt.u32.u64 	%r39, %rd34;
	// begin inline asm
	nanosleep.u32 %r39;
	// end inline asm
	bra.uni 	$L__BB6_7;
$L__BB6_14:
	setp.ge.u32 	%p5, %r5, %r11;
	@%p5 bra 	$L__BB6_16;
	ld.shared.f32 	%f1, [%r4];
	mul.f32 	%f2, %f1, 0f4048F5C3;
	mul.wide.u32 	%rd16, %r5, 4;
	add.s64 	%rd17, %rd1, %rd16;
	st.global.f32 	[%rd17], %f2;
$L__BB6_16:
	add.s32 	%r8, %r5, %r2;
	setp.ge.u32 	%p6, %r8, %r11;
	@%p6 bra 	$L__BB6_20;
	setp.ne.s32 	%p7, %r3, 0;
	@%p7 bra 	$L__BB6_19;
	add.s32 	%r29, %r4, 1024;
	mul.wide.u32 	%rd19, %r8, 4;
	add.s64 	%rd18, %rd2, %rd19;
	// begin inline asm
	cp.async.ca.shared.global [%r29], [%rd18], 4, 4;
	// end inline asm
$L__BB6_19:
	// begin inline asm
	cp.async.mbarrier.arrive.shared.b64 [%r24];
	// end inline asm
$L__BB6_20:
	mov.b32 	%r32, 1;
	// begin inline asm
	mbarrier.arrive.shared::cta.b64                             %rd20,  [%r24], %r32;    // 2. 
	// end inline asm
	mov.b32 	%r41, 0;
	// begin inline asm
	mov.u64 %rd21, %globaltimer;
	// end inline asm
$L__BB6_21:
	// begin inline asm
	{
	.reg .pred p;
	mbarrier.try_wait.shared.b64 p, [%r24], %rd20;
	selp.b32 %r34, 1, 0, p;
	}
	// end inline asm
	setp.eq.s32 	%p8, %r34, 0;
	@%p8 bra 	$L__BB6_25;
	setp.ge.u32 	%p9, %r8, %r11;
	@%p9 bra 	$L__BB6_24;
	ld.shared.f32 	%f3, [%r4+1024];
	mul.f32 	%f4, %f3, 0f4048F5C3;
	mul.wide.u32 	%rd23, %r8, 4;
	add.s64 	%rd24, %rd1, %rd23;
	st.global.f32 	[%rd24], %f4;
$L__BB6_24:
	ret;
$L__BB6_25:
	setp.lt.s32 	%p10, %r41, 16;
	@%p10 bra 	$L__BB6_30;
	// begin inline asm
	mov.u64 %rd25, %globaltimer;
	// end inline asm
	sub.s64 	%rd8, %rd25, %rd21;
	setp.lt.s64 	%p11, %rd8, 4000000;
	@%p11 bra 	$L__BB6_28;
	mov.b32 	%r36, 1000000;
	// begin inline asm
	nanosleep.u32 %r36;
	// end inline asm
	bra.uni 	$L__BB6_21;
$L__BB6_28:
	setp.lt.s64 	%p12, %rd8, 40000;
	@%p12 bra 	$L__BB6_21;
	shr.s64 	%rd26, %rd8, 63;
	shr.u64 	%rd27, %rd26, 62;
	add.s64 	%rd28, %rd8, %rd27;
	shr.u64 	%rd29, %rd28, 2;
	cvt.u32.u64 	%r37, %rd29;
	// begin inline asm
	nanosleep.u32 %r37;
	// end inline asm
	bra.uni 	$L__BB6_21;
$L__BB6_30:
	add.s32 	%r41, %r41, 1;
	bra.uni 	$L__BB6_21;

}


// ===== COMPILED SASS (sm_100) =====

	.target	sm_100

	.elftype	@"ET_EXEC"


//--------------------- .note.nv.tkinfo           --------------------------
	.section	.note.nv.tkinfo,"",@"SHT_NOTE"
	.sectionflags	@"SHF_NOTE_NV_TKINFO"
	.tkinfo
        /*0018*/ 	.word	0x00000002
        /*0030*/ 	.string	""
        /*0030*/ 	.string	"ptxas"
        /*0030*/ 	.string	"Cuda compilation tools, release 13.0, V13.0.88"
        /*0030*/ 	.string	"Build cuda_13.0.r13.0/compiler.36424714_0"
        /*0030*/ 	.string	"-arch sm_100 -m 64 "



//--------------------- .note.nv.cuinfo           --------------------------
	.section	.note.nv.cuinfo,"",@"SHT_NOTE"
	.sectionflags	@"SHF_NOTE_NV_CUINFO"
        /*0018*/ 	.short	0x0002
        /*001a*/ 	.short	0x0064
        /*001c*/ 	.short	0x0082
	.zero		2


//--------------------- .nv.info                  --------------------------
	.section	.nv.info,"",@"SHT_CUDA_INFO"
	.align	4


	//----- nvinfo : EIATTR_REGCOUNT
	.align		4
        /*0000*/ 	.byte	0x04, 0x2f
        /*0002*/ 	.short	(.L_1 - .L_0)
	.align		4
.L_0:
        /*0004*/ 	.word	index@(_Z16vectorAddCorrectPKfPfi)
        /*0008*/ 	.word	0x00000010


	//----- nvinfo : EIATTR_FRAME_SIZE
	.align		4
.L_1:
        /*000c*/ 	.byte	0x04, 0x11
        /*000e*/ 	.short	(.L_3 - .L_2)
	.align		4
.L_2:
        /*0010*/ 	.word	index@(_Z16vectorAddCorrectPKfPfi)
        /*0014*/ 	.word	0x00000000


	//----- nvinfo : EIATTR_REGCOUNT
	.align		4
.L_3:
        /*0018*/ 	.byte	0x04, 0x2f
        /*001a*/ 	.short	(.L_5 - .L_4)
	.align		4
.L_4:
        /*001c*/ 	.word	index@(_Z17matrixTileProcessPKfPfi)
        /*0020*/ 	.word	0x0000000a


	//----- nvinfo : EIATTR_FRAME_SIZE
	.align		4
.L_5:
        /*0024*/ 	.byte	0x04, 0x11
        /*0026*/ 	.short	(.L_7 - .L_6)
	.align		4
.L_6:
        /*0028*/ 	.word	index@(_Z17matrixTileProcessPKfPfi)
        /*002c*/ 	.word	0x00000000


	//----- nvinfo : EIATTR_REGCOUNT
	.align		4
.L_7:
        /*0030*/ 	.byte	0x04, 0x2f
        /*0032*/ 	.short	(.L_9 - .L_8)
	.align		4
.L_8:
        /*0034*/ 	.word	index@(_Z14stencilComputePKfPfi)
        /*0038*/ 	.word	0x0000000e


	//----- nvinfo : EIATTR_FRAME_SIZE
	.align		4
.L_9:
        /*003c*/ 	.byte	0x04, 0x11
        /*003e*/ 	.short	(.L_11 - .L_10)
	.align		4
.L_10:
        /*0040*/ 	.word	index@($__internal_0_$__cuda_sm3x_div_rn_noftz_f32_slowpath)
        /*0044*/ 	.word	0x00000000


	//----- nvinfo : EIATTR_FRAME_SIZE
	.align		4
.L_11:
        /*0048*/ 	.byte	0x04, 0x11
        /*004a*/ 	.short	(.L_13 - .L_12)
	.align		4
.L_12:
        /*004c*/ 	.word	index@(_Z14stencilComputePKfPfi)
        /*0050*/ 	.word	0x00000000


	//----- nvinfo : EIATTR_REGCOUNT
	.align		4
.L_13:
        /*0054*/ 	.byte	0x04, 0x2f
        /*0056*/ 	.short	(.L_15 - .L_14)
	.align		4
.L_14:
        /*0058*/ 	.word	index@(_Z13dataTransformPKiPii)
        /*005c*/ 	.word	0x0000000a


	//----- nvinfo : EIATTR_FRAME_SIZE
	.align		4
.L_15:
        /*0060*/ 	.byte	0x04, 0x11
        /*0062*/ 	.short	(.L_17 - .L_16)
	.align		4
.L_16:
        /*0064*/ 	.word	index@(_Z13dataTransformPKiPii)
        /*0068*/ 	.word	0x00000000


	//----- nvinfo : EIATTR_REGCOUNT
	.align		4
.L_17:
        /*006c*/ 	.byte	0x04, 0x2f
        /*006e*/ 	.short	(.L_19 - .L_18)
	.align		4
.L_18:
        /*0070*/ 	.word	index@(_Z15reductionKernelPKfPfi)
        /*0074*/ 	.word	0x00000010


	//----- nvinfo : EIATTR_FRAME_SIZE
	.align		4
.L_19:
        /*0078*/ 	.byte	0x04, 0x11
        /*007a*/ 	.short	(.L_21 - .L_20)
	.align		4
.L_20:
        /*007c*/ 	.word	index@(_Z15reductionKernelPKfPfi)
        /*0080*/ 	.word	0x00000000


	//----- nvinfo : EIATTR_REGCOUNT
	.align		4
.L_21:
        /*0084*/ 	.byte	0x04, 0x2f
        /*0086*/ 	.short	(.L_23 - .L_22)
	.align		4
.L_22:
        /*0088*/ 	.word	index@(_Z13convolution1DPKfS0_Pfii)
        /*008c*/ 	.word	0x00000020


	//----- nvinfo : EIATTR_FRAME_SIZE
	.align		4
.L_23:
        /*0090*/ 	.byte	0x04, 0x11
        /*0092*/ 	.short	(.L_25 - .L_24)
	.align		4
.L_24:
        /*0094*/ 	.word	index@(_Z13convolution1DPKfS0_Pfii)
        /*0098*/ 	.word	0x00000000


	//----- nvinfo : EIATTR_REGCOUNT
	.align		4
.L_25:
        /*009c*/ 	.byte	0x04, 0x2f
        /*009e*/ 	.short	(.L_27 - .L_26)
	.align		4
.L_26:
        /*00a0*/ 	.word	index@(_Z19doubleBufferProcessPKfPfi)
        /*00a4*/ 	.word	0x0000000e


	//----- nvinfo : EIATTR_FRAME_SIZE
	.align		4
.L_27:
        /*00a8*/ 	.byte	0x04, 0x11
        /*00aa*/ 	.short	(.L_29 - .L_28)
	.align		4
.L_28:
        /*00ac*/ 	.word	index@(_Z19doubleBufferProcessPKfPfi)
        /*00b0*/ 	.word	0x00000000


	//----- nvinfo : EIATTR_MIN_STACK_SIZE
	.align		4
.L_29:
        /*00b4*/ 	.byte	0x04, 0x12
        /*00b6*/ 	.short	(.L_31 - .L_30)
	.align		4
.L_30:
        /*00b8*/ 	.word	index@(_Z19doubleBufferProcessPKfPfi)
        /*00bc*/ 	.word	0x00000000


	//----- nvinfo : EIATTR_MIN_STACK_SIZE
	.align		4
.L_31:
        /*00c0*/ 	.byte	0x04, 0x12
        /*00c2*/ 	.short	(.L_33 - .L_32)
	.align		4
.L_32:
        /*00c4*/ 	.word	index@(_Z13convolution1DPKfS0_Pfii)
        /*00c8*/ 	.word	0x00000000


	//----- nvinfo : EIATTR_MIN_STACK_SIZE
	.align		4
.L_33:
        /*00cc*/ 	.byte	0x04, 0x12
        /*00ce*/ 	.short	(.L_35 - .L_34)
	.align		4
.L_34:
        /*00d0*/ 	.word	index@(_Z15reductionKernelPKfPfi)
        /*00d4*/ 	.word	0x00000000


	//----- nvinfo : EIATTR_MIN_STACK_SIZE
	.align		4
.L_35:
        /*00d8*/ 	.byte	0x04, 0x12
        /*00da*/ 	.short	(.L_37 - .L_36)
	.align		4
.L_36:
        /*00dc*/ 	.word	index@(_Z13dataTransformPKiPii)
        /*00e0*/ 	.word	0x00000000


	//----- nvinfo : EIATTR_MIN_STACK_SIZE
	.align		4
.L_37:
        /*00e4*/ 	.byte	0x04, 0x12
        /*00e6*/ 	.short	(.L_39 - .L_38)
	.align		4
.L_38:
        /*00e8*/ 	.word	index@(_Z14stencilComputePKfPfi)
        /*00ec*/ 	.word	0x00000000


	//----- nvinfo : EIATTR_MIN_STACK_SIZE
	.align		4
.L_39:
        /*00f0*/ 	.byte	0x04, 0x12
        /*00f2*/ 	.short	(.L_41 - .L_40)
	.align		4
.L_40:
        /*00f4*/ 	.word	index@(_Z17matrixTileProcessPKfPfi)
        /*00f8*/ 	.word	0x00000000


	//----- nvinfo : EIATTR_MIN_STACK_SIZE
	.align		4
.L_41:
        /*00fc*/ 	.byte	0x04, 0x12
        /*00fe*/ 	.short	(.L_43 - .L_42)
	.align		4
.L_42:
        /*0100*/ 	.word	index@(_Z16vectorAddCorrectPKfPfi)
        /*0104*/ 	.word	0x00000000
.L_43:


//--------------------- .nv.compat                --------------------------
	.section	.nv.compat,"",@"SHT_CUDA_COMPAT_INFO"
	.align	4
        /*0000*/ 	.byte	0x02, 0x09, 0x00, 0x00, 0x02, 0x02, 0x01, 0x00, 0x02, 0x05, 0x05, 0x00, 0x03, 0x07, 0x01, 0x01
        /*0010*/ 	.byte	0x02, 0x03, 0x00, 0x00, 0x02, 0x06, 0x01, 0x00, 0x04, 0x0b, 0x08, 0x00, 0x01, 0x00, 0x00, 0x00
        /*0020*/ 	.byte	0x00, 0x00, 0x00, 0x00


//--------------------- .nv.info._Z19doubleBufferProcessPKfPfi --------------------------
	.section	.nv.info._Z19doubleBufferProcessPKfPfi,"",@"SHT_CUDA_INFO"
	.sectionflags	@""
	.align	4


	//----- nvinfo : EIATTR_CUDA_API_VERSION
	.align		4
        /*0000*/ 	.byte	0x04, 0x37
        /*0002*/ 	.short	(.L_45 - .L_44)
.L_44:
        /*0004*/ 	.word	0x00000082


	//----- nvinfo : EIATTR_KPARAM_INFO
	.align		4
.L_45:
        /*0008*/ 	.byte	0x04, 0x17
        /*000a*/ 	.short	(.L_47 - .L_46)
.L_46:
        /*000c*/ 	.word	0x00000000
        /*0010*/ 	.short	0x0002
        /*0012*/ 	.short	0x0010
        /*0014*/ 	.byte	0x00, 0xf0, 0x11, 0x00


	//----- nvinfo : EIATTR_KPARAM_INFO
	.align		4
.L_47:
        /*0018*/ 	.byte	0x04, 0x17
        /*001a*/ 	.short	(.L_49 - .L_48)
.L_48:
        /*001c*/ 	.word	0x00000000
        /*0020*/ 	.short	0x0001
        /*0022*/ 	.short	0x0008
        /*0024*/ 	.byte	0x00, 0xf5, 0x21, 0x00


	//----- nvinfo : EIATTR_KPARAM_INFO
	.align		4
.L_49:
        /*0028*/ 	.byte	0x04, 0x17
        /*002a*/ 	.short	(.L_51 - .L_50)
.L_50:
        /*002c*/ 	.word	0x00000000
        /*0030*/ 	.short	0x0000
        /*0032*/ 	.short	0x0000
        /*0034*/ 	.byte	0x00, 0xf5, 0x21, 0x00


	//----- nvinfo : EIATTR_SPARSE_MMA_MASK
	.align		4
.L_51:
        /*0038*/ 	.byte	0x03, 0x50
        /*003a*/ 	.short	0x0000


	//----- nvinfo : EIATTR_MAXREG_COUNT
	.align		4
        /*003c*/ 	.byte	0x03, 0x1b
        /*003e*/ 	.short	0x00ff


	//----- nvinfo : EIATTR_NUM_BARRIERS
	.align		4
        /*0040*/ 	.byte	0x02, 0x4c
        /*0042*/ 	.byte	0x01
	.zero		1


	//----- nvinfo : EIATTR_MERCURY_ISA_VERSION
	.align		4
        /*0044*/ 	.byte	0x03, 0x5f
        /*0046*/ 	.short	0x0101


	//----- nvinfo : EIATTR_INT_WARP_WIDE_INSTR_OFFSETS
	.align		4
        /*0048*/ 	.byte	0x04, 0x31
        /*004a*/ 	.short	(.L_53 - .L_52)


	//   ....[0]....
.L_52:
        /*004c*/ 	.word	0x00000100


	//   ....[1]....
        /*0050*/ 	.word	0x00000180


	//----- nvinfo : EIATTR_COOP_GROUP_MASK_REGIDS
	.align		4
.L_53:
        /*0054*/ 	.byte	0x04, 0x29
        /*0056*/ 	.short	(.L_55 - .L_54)


	//   ....[0]....
.L_54:
        /*0058*/ 	.word	0xffffffff


	//----- nvinfo : EIATTR_COOP_GROUP_INSTR_OFFSETS
	.align		4
.L_55:
        /*005c*/ 	.byte	0x04, 0x28
        /*005e*/ 	.short	(.L_57 - .L_56)


	//   ....[0]....
.L_56:
        /*0060*/ 	.word	0x000001d0


	//----- nvinfo : EIATTR_VRC_CTA_INIT_COUNT
	.align		4
.L_57:
        /*0064*/ 	.byte	0x02, 0x4a
	.zero		1
	.zero		1


	//----- nvinfo : EIATTR_MBARRIER_INSTR_OFFSETS
	.align		4
        /*0068*/ 	.byte	0x04, 0x39
        /*006a*/ 	.short	(.L_59 - .L_58)


	//   ....[0]....
.L_58:
        /*006c*/ 	.word	0x000001a0
        /*0070*/ 	.word	0x000000ff
        /*0074*/ 	.word	0x00000000
        /*0078*/ 	.short	0x0100
        /*007a*/ 	.byte	0x07
	.zero		1


	//   ....[1]....
        /*007c*/ 	.word	0x000002b0
        /*0080*/ 	.word	0x000000ff
        /*0084*/ 	.word	0x00000000
        /*0088*/ 	.short	0x0107
        /*008a*/ 	.byte	0x04
	.zero		1


	//   ....[2]....
        /*008c*/ 	.word	0x00000320
        /*0090*/ 	.word	0x000000ff
        /*0094*/ 	.word	0x00000000
        /*0098*/ 	.short	0x0101
        /*009a*/ 	.byte	0x06
	.zero		1


	//   ....[3]....
        /*009c*/ 	.word	0x00000340
        /*00a0*/ 	.word	0x000000ff
        /*00a4*/ 	.word	0x00000000
        /*00a8*/ 	.short	0x0109
        /*00aa*/ 	.byte	0x06
	.zero		1


	//   ....[4]....
        /*00ac*/ 	.word	0x000004b0
        /*00b0*/ 	.word	0x000000ff
        /*00b4*/ 	.word	0x00000000
        /*00b8*/ 	.short	0x0109
        /*00ba*/ 	.byte	0x06
	.zero		1


	//   ....[5]....
        /*00bc*/ 	.word	0x00000620
        /*00c0*/ 	.word	0x000000ff
        /*00c4*/ 	.word	0x00000000
        /*00c8*/ 	.short	0x0107
        /*00ca*/ 	.byte	0x06
	.zero		1


	//   ....[6]....
        /*00cc*/ 	.word	0x00000670
        /*00d0*/ 	.word	0x000000ff
        /*00d4*/ 	.word	0x00000000
        /*00d8*/ 	.short	0x0101
        /*00da*/ 	.byte	0x06
	.zero		1


	//   ....[7]....
        /*00dc*/ 	.word	0x00000690
        /*00e0*/ 	.word	0x000000ff
        /*00e4*/ 	.word	0x00000000
        /*00e8*/ 	.short	0x0109
        /*00ea*/ 	.byte	0x06
	.zero		1


	//   ....[8]....
        /*00ec*/ 	.word	0x00000800
        /*00f0*/ 	.word	0x000000ff
        /*00f4*/ 	.word	0x00000000
        /*00f8*/ 	.short	0x0109
        /*00fa*/ 	.byte	0x06
	.zero		1


	//----- nvinfo : EIATTR_NUM_MBARRIERS
	.align		4
.L_59:
        /*00fc*/ 	.byte	0x03, 0x38
        /*00fe*/ 	.short	0x0001


	//----- nvinfo : EIATTR_EXIT_INSTR_OFFSETS
	.align		4
        /*0100*/ 	.byte	0x04, 0x1c
        /*0102*/ 	.short	(.L_61 - .L_60)


	//   ....[0]....
.L_60:
        /*0104*/ 	.word	0x00000840


	//   ....[1]....
        /*0108*/ 	.word	0x000008a0


	//----- nvinfo : EIATTR_CRS_STACK_SIZE
	.align		4
.L_61:
        /*010c*/ 	.byte	0x04, 0x1e
        /*010e*/ 	.short	(.L_63 - .L_62)
.L_62:
        /*0110*/ 	.word	0x00000000


	//----- nvinfo : EIATTR_CBANK_PARAM_SIZE
	.align		4
.L_63:
        /*0114*/ 	.byte	0x03, 0x19
        /*0116*/ 	.short	0x0014


	//----- nvinfo : EIATTR_PARAM_CBANK
	.align		4
        /*0118*/ 	.byte	0x04, 0x0a
        /*011a*/ 	.short	(.L_65 - .L_64)
	.align		4
.L_64:
        /*011c*/ 	.word	index@(.nv.constant0._Z19doubleBufferProcessPKfPfi)
        /*0120*/ 	.short	0x0380
        /*0122*/ 	.short	0x0014


	//----- nvinfo : EIATTR_SW_WAR
	.align		4
.L_65:
        /*0124*/ 	.byte	0x04, 0x36
        /*0126*/ 	.short	(.L_67 - .L_66)
.L_66:
        /*0128*/ 	.word	0x00000008
.L_67:


//--------------------- .nv.info._Z13convolution1DPKfS0_Pfii --------------------------
	.section	.nv.info._Z13convolution1DPKfS0_Pfii,"",@"SHT_CUDA_INFO"
	.sectionflags	@""
	.align	4


	//----- nvinfo : EIATTR_CUDA_API_VERSION
	.align		4
        /*0000*/ 	.byte	0x04, 0x37
        /*0002*/ 	.short	(.L_69 - .L_68)
.L_68:
        /*0004*/ 	.word	0x00000082


	//----- nvinfo : EIATTR_KPARAM_INFO
	.align		4
.L_69:
        /*0008*/ 	.byte	0x04, 0x17
        /*000a*/ 	.short	(.L_71 - .L_70)
.L_70:
        /*000c*/ 	.word	0x00000000
        /*0010*/ 	.short	0x0004
        /*0012*/ 	.short	0x001c
        /*0014*/ 	.byte	0x00, 0xf0, 0x11, 0x00


	//----- nvinfo : EIATTR_KPARAM_INFO
	.align		4
.L_71:
        /*0018*/ 	.byte	0x04, 0x17
        /*001a*/ 	.short	(.L_73 - .L_72)
.L_72:
        /*001c*/ 	.word	0x00000000
        /*0020*/ 	.short	0x0003
        /*0022*/ 	.short	0x0018
        /*0024*/ 	.byte	0x00, 0xf0, 0x11, 0x00


	//----- nvinfo : EIATTR_KPARAM_INFO
	.align		4
.L_73:
        /*0028*/ 	.byte	0x04, 0x17
        /*002a*/ 	.short	(.L_75 - .L_74)
.L_74:
        /*002c*/ 	.word	0x00000000
        /*0030*/ 	.short	0x0002
        /*0032*/ 	.short	0x0010
        /*0034*/ 	.byte	0x00, 0xf5, 0x21, 0x00


	//----- nvinfo : EIATTR_KPARAM_INFO
	.align		4
.L_75:
        /*0038*/ 	.byte	0x04, 0x17
        /*003a*/ 	.short	(.L_77 - .L_76)
.L_76:
        /*003c*/ 	.word	0x00000000
        /*0040*/ 	.short	0x0001
        /*0042*/ 	.short	0x0008
        /*0044*/ 	.byte	0x00, 0xf5, 0x21, 0x00


	//----- nvinfo : EIATTR_KPARAM_INFO
	.align		4
.L_77:
        /*0048*/ 	.byte	0x04, 0x17
        /*004a*/ 	.short	(.L_79 - .L_78)
.L_78:
        /*004c*/ 	.word	0x00000000
        /*0050*/ 	.short	0x0000
        /*0052*/ 	.short	0x0000
        /*0054*/ 	.byte	0x00, 0xf5, 0x21, 0x00


	//----- nvinfo : EIATTR_SPARSE_MMA_MASK
	.align		4
.L_79:
        /*0058*/ 	.byte	0x03, 0x50
        /*005a*/ 	.short	0x0000


	//----- nvinfo : EIATTR_MAXREG_COUNT
	.align		4
        /*005c*/ 	.byte	0x03, 0x1b
        /*005e*/ 	.short	0x00ff


	//----- nvinfo : EIATTR_NUM_BARRIERS
	.align		4
        /*0060*/ 	.byte	0x02, 0x4c
        /*0062*/ 	.byte	0x01
	.zero		1


	//----- nvinfo : EIATTR_MERCURY_ISA_VERSION
	.align		4
        /*0064*/ 	.byte	0x03, 0x5f
        /*0066*/ 	.short	0x0101


	//----- nvinfo : EIATTR_INT_WARP_WIDE_INSTR_OFFSETS
	.align		4
        /*0068*/ 	.byte	0x04, 0x31
        /*006a*/ 	.short	(.L_81 - .L_80)


	//   ....[0]....
.L_80:
        /*006c*/ 	.word	0x00000100


	//   ....[1]....
        /*0070*/ 	.word	0x00000150


	//   ....[2]....
        /*0074*/ 	.word	0x00000270


	//----- nvinfo : EIATTR_COOP_GROUP_MASK_REGIDS
	.align		4
.L_81:
        /*0078*/ 	.byte	0x04, 0x29
        /*007a*/ 	.short	(.L_83 - .L_82)


	//   ....[0]....
.L_82:
        /*007c*/ 	.word	0xffffffff


	//----- nvinfo : EIATTR_COOP_GROUP_INSTR_OFFSETS
	.align		4
.L_83:
        /*0080*/ 	.byte	0x04, 0x28
        /*0082*/ 	.short	(.L_85 - .L_84)


	//   ....[0]....
.L_84:
        /*0084*/ 	.word	0x000001a0


	//----- nvinfo : EIATTR_VRC_CTA_INIT_COUNT
	.align		4
.L_85:
        /*0088*/ 	.byte	0x02, 0x4a
	.zero		1
	.zero		1


	//----- nvinfo : EIATTR_MBARRIER_INSTR_OFFSETS
	.align		4
        /*008c*/ 	.byte	0x04, 0x39
        /*008e*/ 	.short	(.L_87 - .L_86)


	//   ....[0]....
.L_86:
        /*0090*/ 	.word	0x00000190
        /*0094*/ 	.word	0x000000ff
        /*0098*/ 	.word	0x00000000
        /*009c*/ 	.short	0x0100
        /*009e*/ 	.byte	0x06
	.zero		1


	//   ....[1]....
        /*00a0*/ 	.word	0x000002f0
        /*00a4*/ 	.word	0x000000ff
        /*00a8*/ 	.word	0x00000000
        /*00ac*/ 	.short	0x0107
        /*00ae*/ 	.byte	0x07
	.zero		1


	//   ....[2]....
        /*00b0*/ 	.word	0x00000380
        /*00b4*/ 	.word	0x000000ff
        /*00b8*/ 	.word	0x00000000
        /*00bc*/ 	.short	0x0101
        /*00be*/ 	.byte	0x06
	.zero		1


	//   ....[3]....
        /*00c0*/ 	.word	0x000003a0
        /*00c4*/ 	.word	0x000000ff
        /*00c8*/ 	.word	0x00000000
        /*00cc*/ 	.short	0x0109
        /*00ce*/ 	.byte	0x06
	.zero		1


	//   ....[4]....
        /*00d0*/ 	.word	0x00000510
        /*00d4*/ 	.word	0x000000ff
        /*00d8*/ 	.word	0x00000000
        /*00dc*/ 	.short	0x0109
        /*00de*/ 	.byte	0x06
	.zero		1


	//----- nvinfo : EIATTR_NUM_MBARRIERS
	.align		4
.L_87:
        /*00e0*/ 	.byte	0x03, 0x38
        /*00e2*/ 	.short	0x0001


	//----- nvinfo : EIATTR_EXIT_INSTR_OFFSETS
	.align		4
        /*00e4*/ 	.byte	0x04, 0x1c
        /*00e6*/ 	.short	(.L_89 - .L_88)


	//   ....[0]....
.L_88:
        /*00e8*/ 	.word	0x00000550


	//   ....[1]....
        /*00ec*/ 	.word	0x00000fc0


	//----- nvinfo : EIATTR_CRS_STACK_SIZE
	.align		4
.L_89:
        /*00f0*/ 	.byte	0x04, 0x1e
        /*00f2*/ 	.short	(.L_91 - .L_90)
.L_90:
        /*00f4*/ 	.word	0x00000000


	//----- nvinfo : EIATTR_CBANK_PARAM_SIZE
	.align		4
.L_91:
        /*00f8*/ 	.byte	0x03, 0x19
        /*00fa*/ 	.short	0x0020


	//----- nvinfo : EIATTR_PARAM_CBANK
	.align		4
        /*00fc*/ 	.byte	0x04, 0x0a
        /*00fe*/ 	.short	(.L_93 - .L_92)
	.align		4
.L_92:
        /*0100*/ 	.word	index@(.nv.constant0._Z13convolution1DPKfS0_Pfii)
        /*0104*/ 	.short	0x0380
        /*0106*/ 	.short	0x0020


	//----- nvinfo : EIATTR_SW_WAR
	.align		4
.L_93:
        /*0108*/ 	.byte	0x04, 0x36
        /*010a*/ 	.short	(.L_95 - .L_94)
.L_94:
        /*010c*/ 	.word	0x00000008
.L_95:


//--------------------- .nv.info._Z15reductionKernelPKfPfi --------------------------
	.section	.nv.info._Z15reductionKernelPKfPfi,"",@"SHT_CUDA_INFO"
	.sectionflags	@""
	.align	4


	//----- nvinfo : EIATTR_CUDA_API_VERSION
	.align		4
        /*0000*/ 	.byte	0x04, 0x37
        /*0002*/ 	.short	(.L_97 - .L_96)
.L_96:
        /*0004*/ 	.word	0x00000082


	//----- nvinfo : EIATTR_KPARAM_INFO
	.align		4
.L_97:
        /*0008*/ 	.byte	0x04, 0x17
        /*000a*/ 	.short	(.L_99 - .L_98)
.L_98:
        /*000c*/ 	.word	0x00000000
        /*0010*/ 	.short	0x0002
        /*0012*/ 	.short	0x0010
        /*0014*/ 	.byte	0x00, 0xf0, 0x11, 0x00


	//----- nvinfo : EIATTR_KPARAM_INFO
	.align		4
.L_99:
        /*0018*/ 	.byte	0x04, 0x17
        /*001a*/ 	.short	(.L_101 - .L_100)
.L_100:
        /*001c*/ 	.word	0x00000000
        /*0020*/ 	.short	0x0001
        /*0022*/ 	.short	0x0008
        /*0024*/ 	.byte	0x00, 0xf5, 0x21, 0x00


	//----- nvinfo : EIATTR_KPARAM_INFO
	.align		4
.L_101:
        /*0028*/ 	.byte	0x04, 0x17
        /*002a*/ 	.short	(.L_103 - .L_102)
.L_102:
        /*002c*/ 	.word	0x00000000
        /*0030*/ 	.short	0x0000
        /*0032*/ 	.short	0x0000
        /*0034*/ 	.byte	0x00, 0xf5, 0x21, 0x00


	//----- nvinfo : EIATTR_SPARSE_MMA_MASK
	.align		4
.L_103:
        /*0038*/ 	.byte	0x03, 0x50
        /*003a*/ 	.short	0x0000


	//----- nvinfo : EIATTR_MAXREG_COUNT
	.align		4
        /*003c*/ 	.byte	0x03, 0x1b
        /*003e*/ 	.short	0x00ff


	//----- nvinfo : EIATTR_NUM_BARRIERS
	.align		4
        /*0040*/ 	.byte	0x02, 0x4c
        /*0042*/ 	.byte	0x01
	.zero		1


	//----- nvinfo : EIATTR_MERCURY_ISA_VERSION
	.align		4
        /*0044*/ 	.byte	0x03, 0x5f
        /*0046*/ 	.short	0x0101


	//----- nvinfo : EIATTR_INT_WARP_WIDE_INSTR_OFFSETS
	.align		4
        /*0048*/ 	.byte	0x04, 0x31
        /*004a*/ 	.short	(.L_105 - .L_104)


	//   ....[0]....
.L_104:
        /*004c*/ 	.word	0x00000120


	//   ....[1]....
        /*0050*/ 	.word	0x00000180


	//----- nvinfo : EIATTR_COOP_GROUP_MASK_REGIDS
	.align		4
.L_105:
        /*0054*/ 	.byte	0x04, 0x29
        /*0056*/ 	.short	(.L_107 - .L_106)


	//   ....[0]....
.L_106:
        /*0058*/ 	.word	0xffffffff


	//   ....[1]....
        /*005c*/ 	.word	0xffffffff


	//----- nvinfo : EIATTR_COOP_GROUP_INSTR_OFFSETS
	.align		4
.L_107:
        /*0060*/ 	.byte	0x04, 0x28
        /*0062*/ 	.short	(.L_109 - .L_108)


	//   ....[0]....
.L_108:
        /*0064*/ 	.word	0x000001f0


	//   ....[1]....
        /*0068*/ 	.word	0x00000540


	//----- nvinfo : EIATTR_VRC_CTA_INIT_COUNT
	.align		4
.L_109:
        /*006c*/ 	.byte	0x02, 0x4a
	.zero		1
	.zero		1


	//----- nvinfo : EIATTR_MBARRIER_INSTR_OFFSETS
	.align		4
        /*0070*/ 	.byte	0x04, 0x39
        /*0072*/ 	.short	(.L_111 - .L_110)


	//   ....[0]....
.L_110:
        /*0074*/ 	.word	0x000001d0
        /*0078*/ 	.word	0x000000ff
        /*007c*/ 	.word	0x00000000
        /*0080*/ 	.short	0x0100
        /*0082*/ 	.byte	0x07
	.zero		1


	//   ....[1]....
        /*0084*/ 	.word	0x000002b0
        /*0088*/ 	.word	0x000000ff
        /*008c*/ 	.word	0x00000000
        /*0090*/ 	.short	0x0107
        /*0092*/ 	.byte	0x06
	.zero		1


	//   ....[2]....
        /*0094*/ 	.word	0x000002f0
        /*0098*/ 	.word	0x000000ff
        /*009c*/ 	.word	0x00000000
        /*00a0*/ 	.short	0x0101
        /*00a2*/ 	.byte	0x06
	.zero		1


	//   ....[3]....
        /*00a4*/ 	.word	0x00000310
        /*00a8*/ 	.word	0x000000ff
        /*00ac*/ 	.word	0x00000000
        /*00b0*/ 	.short	0x0109
        /*00b2*/ 	.byte	0x06
	.zero		1


	//   ....[4]....
        /*00b4*/ 	.word	0x00000480
        /*00b8*/ 	.word	0x000000ff
        /*00bc*/ 	.word	0x00000000
        /*00c0*/ 	.short	0x0109
        /*00c2*/ 	.byte	0x06
	.zero		1


	//----- nvinfo : EIATTR_NUM_MBARRIERS
	.align		4
.L_111:
        /*00c4*/ 	.byte	0x03, 0x38
        /*00c6*/ 	.short	0x0001


	//----- nvinfo : EIATTR_EXIT_INSTR_OFFSETS
	.align		4
        /*00c8*/ 	.byte	0x04, 0x1c
        /*00ca*/ 	.short	(.L_113 - .L_112)


	//   ....[0]....
.L_112:
        /*00cc*/ 	.word	0x00000080


	//   ....[1]....
        /*00d0*/ 	.word	0x00000580


	//   ....[2]....
        /*00d4*/ 	.word	0x00000600


	//----- nvinfo : EIATTR_CRS_STACK_SIZE
	.align		4
.L_113:
        /*00d8*/ 	.byte	0x04, 0x1e
        /*00da*/ 	.short	(.L_115 - .L_114)
.L_114:
        /*00dc*/ 	.word	0x00000000


	//----- nvinfo : EIATTR_CBANK_PARAM_SIZE
	.align		4
.L_115:
        /*00e0*/ 	.byte	0x03, 0x19
        /*00e2*/ 	.short	0x0014


	//----- nvinfo : EIATTR_PARAM_CBANK
	.align		4
        /*00e4*/ 	.byte	0x04, 0x0a
        /*00e6*/ 	.short	(.L_117 - .L_116)
	.align		4
.L_116:
        /*00e8*/ 	.word	index@(.nv.constant0._Z15reductionKernelPKfPfi)
        /*00ec*/ 	.short	0x0380
        /*00ee*/ 	.short	0x0014


	//----- nvinfo : EIATTR_SW_WAR
	.align		4
.L_117:
        /*00f0*/ 	.byte	0x04, 0x36
        /*00f2*/ 	.short	(.L_119 - .L_118)
.L_118:
        /*00f4*/ 	.word	0x00000008
.L_119:


//--------------------- .nv.info._Z13dataTransformPKiPii --------------------------
	.section	.nv.info._Z13dataTransformPKiPii,"",@"SHT_CUDA_INFO"
	.sectionflags	@""
	.align	4


	//----- nvinfo : EIATTR_CUDA_API_VERSION
	.align		4
        /*0000*/ 	.byte	0x04, 0x37
        /*0002*/ 	.short	(.L_121 - .L_120)
.L_120:
        /*0004*/ 	.word	0x00000082


	//----- nvinfo : EIATTR_KPARAM_INFO
	.align		4
.L_121:
        /*0008*/ 	.byte	0x04, 0x17
        /*000a*/ 	.short	(.L_123 - .L_122)
.L_122:
        /*000c*/ 	.word	0x00000000
        /*0010*/ 	.short	0x0002
        /*0012*/ 	.short	0x0010
        /*0014*/ 	.byte	0x00, 0xf0, 0x11, 0x00


	//----- nvinfo : EIATTR_KPARAM_INFO
	.align		4
.L_123:
        /*0018*/ 	.byte	0x04, 0x17
        /*001a*/ 	.short	(.L_125 - .L_124)
.L_124:
        /*001c*/ 	.word	0x00000000
        /*0020*/ 	.short	0x0001
        /*0022*/ 	.short	0x0008
        /*0024*/ 	.byte	0x00, 0xf5, 0x21, 0x00


	//----- nvinfo : EIATTR_KPARAM_INFO
	.align		4
.L_125:
        /*0028*/ 	.byte	0x04, 0x17
        /*002a*/ 	.short	(.L_127 - .L_126)
.L_126:
        /*002c*/ 	.word	0x00000000
        /*0030*/ 	.short	0x0000
        /*0032*/ 	.short	0x0000
        /*0034*/ 	.byte	0x00, 0xf5, 0x21, 0x00


	//----- nvinfo : EIATTR_SPARSE_MMA_MASK
	.align		4
.L_127:
        /*0038*/ 	.byte	0x03, 0x50
        /*003a*/ 	.short	0x0000


	//----- nvinfo : EIATTR_MAXREG_COUNT
	.align		4
        /*003c*/ 	.byte	0x03, 0x1b
        /*003e*/ 	.short	0x00ff


	//----- nvinfo : EIATTR_NUM_BARRIERS
	.align		4
        /*0040*/ 	.byte	0x02, 0x4c
        /*0042*/ 	.byte	0x01
	.zero		1


	//----- nvinfo : EIATTR_MERCURY_ISA_VERSION
	.align		4
        /*0044*/ 	.byte	0x03, 0x5f
        /*0046*/ 	.short	0x0101


	//----- nvinfo : EIATTR_INT_WARP_WIDE_INSTR_OFFSETS
	.align		4
        /*0048*/ 	.byte	0x04, 0x31
        /*004a*/ 	.short	(.L_129 - .L_128)


	//   ....[0]....
.L_128:
        /*004c*/ 	.word	0x000000a0


	//   ....[1]....
        /*0050*/ 	.word	0x000000f0


	//----- nvinfo : EIATTR_COOP_GROUP_MASK_REGIDS
	.align		4
.L_129:
        /*0054*/ 	.byte	0x04, 0x29
        /*0056*/ 	.short	(.L_131 - .L_130)


	//   ....[0]....
.L_130:
        /*0058*/ 	.word	0xffffffff


	//----- nvinfo : EIATTR_COOP_GROUP_INSTR_OFFSETS
	.align		4
.L_131:
        /*005c*/ 	.byte	0x04, 0x28
        /*005e*/ 	.short	(.L_133 - .L_132)


	//   ....[0]....
.L_132:
        /*0060*/ 	.word	0x00000140


	//----- nvinfo : EIATTR_VRC_CTA_INIT_COUNT
	.align		4
.L_133:
        /*0064*/ 	.byte	0x02, 0x4a
	.zero		1
	.zero		1


	//----- nvinfo : EIATTR_MBARRIER_INSTR_OFFSETS
	.align		4
        /*0068*/ 	.byte	0x04, 0x39
        /*006a*/ 	.short	(.L_135 - .L_134)


	//   ....[0]....
.L_134:
        /*006c*/ 	.word	0x00000130
        /*0070*/ 	.word	0x000000ff
        /*0074*/ 	.word	0x00000000
        /*0078*/ 	.short	0x0100
        /*007a*/ 	.byte	0x04
	.zero		1


	//   ....[1]....
        /*007c*/ 	.word	0x000002c0
        /*0080*/ 	.word	0x000000ff
        /*0084*/ 	.word	0x00000000
        /*0088*/ 	.short	0x0107
        /*008a*/ 	.byte	0x04
	.zero		1


	//----- nvinfo : EIATTR_NUM_MBARRIERS
	.align		4
.L_135:
        /*008c*/ 	.byte	0x03, 0x38
        /*008e*/ 	.short	0x0001


	//----- nvinfo : EIATTR_EXIT_INSTR_OFFSETS
	.align		4
        /*0090*/ 	.byte	0x04, 0x1c
        /*0092*/ 	.short	(.L_137 - .L_136)


	//   ....[0]....
.L_136:
        /*0094*/ 	.word	0x00000150


	//   ....[1]....
        /*0098*/ 	.word	0x00000350


	//----- nvinfo : EIATTR_CRS_STACK_SIZE
	.align		4
.L_137:
        /*009c*/ 	.byte	0x04, 0x1e
        /*009e*/ 	.short	(.L_139 - .L_138)
.L_138:
        /*00a0*/ 	.word	0x00000000


	//----- nvinfo : EIATTR_CBANK_PARAM_SIZE
	.align		4
.L_139:
        /*00a4*/ 	.byte	0x03, 0x19
        /*00a6*/ 	.short	0x0014


	//----- nvinfo : EIATTR_PARAM_CBANK
	.align		4
        /*00a8*/ 	.byte	0x04, 0x0a
        /*00aa*/ 	.short	(.L_141 - .L_140)
	.align		4
.L_140:
        /*00ac*/ 	.word	index@(.nv.constant0._Z13dataTransformPKiPii)
        /*00b0*/ 	.short	0x0380
        /*00b2*/ 	.short	0x0014


	//----- nvinfo : EIATTR_SW_WAR
	.align		4
.L_141:
        /*00b4*/ 	.byte	0x04, 0x36
        /*00b6*/ 	.short	(.L_143 - .L_142)
.L_142:
        /*00b8*/ 	.word	0x00000008
.L_143:


//--------------------- .nv.info._Z14stencilComputePKfPfi --------------------------
	.section	.nv.info._Z14stencilComputePKfPfi,"",@"SHT_CUDA_INFO"
	.sectionflags	@""
	.align	4


	//----- nvinfo : EIATTR_CUDA_API_VERSION
	.align		4
        /*0000*/ 	.byte	0x04, 0x37
        /*0002*/ 	.short	(.L_145 - .L_144)
.L_144:
        /*0004*/ 	.word	0x00000082


	//----- nvinfo : EIATTR_KPARAM_INFO
	.align		4
.L_145:
        /*0008*/ 	.byte	0x04, 0x17
        /*000a*/ 	.short	(.L_147 - .L_146)
.L_146:
        /*000c*/ 	.word	0x00000000
        /*0010*/ 	.short	0x0002
        /*0012*/ 	.short	0x0010
        /*0014*/ 	.byte	0x00, 0xf0, 0x11, 0x00


	//----- nvinfo : EIATTR_KPARAM_INFO
	.align		4
.L_147:
        /*0018*/ 	.byte	0x04, 0x17
        /*001a*/ 	.short	(.L_149 - .L_148)
.L_148:
        /*001c*/ 	.word	0x00000000
        /*0020*/ 	.short	0x0001
        /*0022*/ 	.short	0x0008
        /*0024*/ 	.byte	0x00, 0xf5, 0x21, 0x00


	//----- nvinfo : EIATTR_KPARAM_INFO
	.align		4
.L_149:
        /*0028*/ 	.byte	0x04, 0x17
        /*002a*/ 	.short	(.L_151 - .L_150)
.L_150:
        /*002c*/ 	.word	0x00000000
        /*0030*/ 	.short	0x0000
        /*0032*/ 	.short	0x0000
        /*0034*/ 	.byte	0x00, 0xf5, 0x21, 0x00


	//----- nvinfo : EIATTR_SPARSE_MMA_MASK
	.align		4
.L_151:
        /*0038*/ 	.byte	0x03, 0x50
        /*003a*/ 	.short	0x0000


	//----- nvinfo : EIATTR_MAXREG_COUNT
	.align		4
        /*003c*/ 	.byte	0x03, 0x1b
        /*003e*/ 	.short	0x00ff


	//----- nvinfo : EIATTR_NUM_BARRIERS
	.align		4
        /*0040*/ 	.byte	0x02, 0x4c
        /*0042*/ 	.byte	0x01
	.zero		1


	//----- nvinfo : EIATTR_MERCURY_ISA_VERSION
	.align		4
        /*0044*/ 	.byte	0x03, 0x5f
        /*0046*/ 	.short	0x0101


	//----- nvinfo : EIATTR_INT_WARP_WIDE_INSTR_OFFSETS
	.align		4
        /*0048*/ 	.byte	0x04, 0x31
        /*004a*/ 	.short	(.L_153 - .L_152)


	//   ....[0]....
.L_152:
        /*004c*/ 	.word	0x000000c0


	//   ....[1]....
        /*0050*/ 	.word	0x00000130


	//----- nvinfo : EIATTR_COOP_GROUP_MASK_REGIDS
	.align		4
.L_153:
        /*0054*/ 	.byte	0x04, 0x29
        /*0056*/ 	.short	(.L_155 - .L_154)


	//   ....[0]....
.L_154:
        /*0058*/ 	.word	0xffffffff


	//----- nvinfo : EIATTR_COOP_GROUP_INSTR_OFFSETS
	.align		4
.L_155:
        /*005c*/ 	.byte	0x04, 0x28
        /*005e*/ 	.short	(.L_157 - .L_156)


	//   ....[0]....
.L_156:
        /*0060*/ 	.word	0x00000180


	//----- nvinfo : EIATTR_VRC_CTA_INIT_COUNT
	.align		4
.L_157:
        /*0064*/ 	.byte	0x02, 0x4a
	.zero		1
	.zero		1


	//----- nvinfo : EIATTR_MBARRIER_INSTR_OFFSETS
	.align		4
        /*0068*/ 	.byte	0x04, 0x39
        /*006a*/ 	.short	(.L_159 - .L_158)


	//   ....[0]....
.L_158:
        /*006c*/ 	.word	0x00000150
        /*0070*/ 	.word	0x000000ff
        /*0074*/ 	.word	0x00000000
        /*0078*/ 	.short	0x0100
        /*007a*/ 	.byte	0x07
	.zero		1


	//   ....[1]....
        /*007c*/ 	.word	0x000002b0
        /*0080*/ 	.word	0x000000ff
        /*0084*/ 	.word	0x00000000
        /*0088*/ 	.short	0x0107
        /*008a*/ 	.byte	0x04
	.zero		1


	//   ....[2]....
        /*008c*/ 	.word	0x00000320
        /*0090*/ 	.word	0x000000ff
        /*0094*/ 	.word	0x00000000
        /*0098*/ 	.short	0x0101
        /*009a*/ 	.byte	0x06
	.zero		1


	//   ....[3]....
        /*009c*/ 	.word	0x00000340
        /*00a0*/ 	.word	0x000000ff
        /*00a4*/ 	.word	0x00000000
        /*00a8*/ 	.short	0x0109
        /*00aa*/ 	.byte	0x06
	.zero		1


	//   ....[4]....
        /*00ac*/ 	.word	0x000004b0
        /*00b0*/ 	.word	0x000000ff
        /*00b4*/ 	.word	0x00000000
        /*00b8*/ 	.short	0x0109
        /*00ba*/ 	.byte	0x06
	.zero		1


	//----- nvinfo : EIATTR_NUM_MBARRIERS
	.align		4
.L_159:
        /*00bc*/ 	.byte	0x03, 0x38
        /*00be*/ 	.short	0x0001


	//----- nvinfo : EIATTR_EXIT_INSTR_OFFSETS
	.align		4
        /*00c0*/ 	.byte	0x04, 0x1c
        /*00c2*/ 	.short	(.L_161 - .L_160)


	//   ....[0]....
.L_160:
        /*00c4*/ 	.word	0x00000510


	//   ....[1]....
        /*00c8*/ 	.word	0x00000670


	//----- nvinfo : EIATTR_CRS_STACK_SIZE
	.align		4
.L_161:
        /*00cc*/ 	.byte	0x04, 0x1e
        /*00ce*/ 	.short	(.L_163 - .L_162)
.L_162:
        /*00d0*/ 	.word	0x00000000


	//----- nvinfo : EIATTR_CBANK_PARAM_SIZE
	.align		4
.L_163:
        /*00d4*/ 	.byte	0x03, 0x19
        /*00d6*/ 	.short	0x0014


	//----- nvinfo : EIATTR_PARAM_CBANK
	.align		4
        /*00d8*/ 	.byte	0x04, 0x0a
        /*00da*/ 	.short	(.L_165 - .L_164)
	.align		4
.L_164:
        /*00dc*/ 	.word	index@(.nv.constant0._Z14stencilComputePKfPfi)
        /*00e0*/ 	.short	0x0380
        /*00e2*/ 	.short	0x0014


	//----- nvinfo : EIATTR_SW_WAR
	.align		4
.L_165:
        /*00e4*/ 	.byte	0x04, 0x36
        /*00e6*/ 	.short	(.L_167 - .L_166)
.L_166:
        /*00e8*/ 	.word	0x00000008
.L_167:


//--------------------- .nv.info._Z17matrixTileProcessPKfPfi --------------------------
	.section	.nv.info._Z17matrixTileProcessPKfPfi,"",@"SHT_CUDA_INFO"
	.sectionflags	@""
	.align	4


	//----- nvinfo : EIATTR_CUDA_API_VERSION
	.align		4
        /*0000*/ 	.byte	0x04, 0x37
        /*0002*/ 	.short	(.L_169 - .L_168)
.L_168:
        /*0004*/ 	.word	0x00000082


	//----- nvinfo : EIATTR_KPARAM_INFO
	.align		4
.L_169:
        /*0008*/ 	.byte	0x04, 0x17
        /*000a*/ 	.short	(.L_171 - .L_170)
.L_170:
        /*000c*/ 	.word	0x00000000
        /*0010*/ 	.short	0x0002
        /*0012*/ 	.short	0x0010
        /*0014*/ 	.byte	0x00, 0xf0, 0x11, 0x00


	//----- nvinfo : EIATTR_KPARAM_INFO
	.align		4
.L_171:
        /*0018*/ 	.byte	0x04, 0x17
        /*001a*/ 	.short	(.L_173 - .L_172)
.L_172:
        /*001c*/ 	.word	0x00000000
        /*0020*/ 	.short	0x0001
        /*0022*/ 	.short	0x0008
        /*0024*/ 	.byte	0x00, 0xf5, 0x21, 0x00


	//----- nvinfo : EIATTR_KPARAM_INFO
	.align		4
.L_173:
        /*0028*/ 	.byte	0x04, 0x17
        /*002a*/ 	.short	(.L_175 - .L_174)
.L_174:
        /*002c*/ 	.word	0x00000000
        /*0030*/ 	.short	0x0000
        /*0032*/ 	.short	0x0000
        /*0034*/ 	.byte	0x00, 0xf5, 0x21, 0x00


	//----- nvinfo : EIATTR_SPARSE_MMA_MASK
	.align		4
.L_175:
        /*0038*/ 	.byte	0x03, 0x50
        /*003a*/ 	.short	0x0000


	//----- nvinfo : EIATTR_MAXREG_COUNT
	.align		4
        /*003c*/ 	.byte	0x03, 0x1b
        /*003e*/ 	.short	0x00ff


	//----- nvinfo : EIATTR_NUM_BARRIERS
	.align		4
        /*0040*/ 	.byte	0x02, 0x4c
        /*0042*/ 	.byte	0x01
	.zero		1


	//----- nvinfo : EIATTR_MERCURY_ISA_VERSION
	.align		4
        /*0044*/ 	.byte	0x03, 0x5f
        /*0046*/ 	.short	0x0101


	//----- nvinfo : EIATTR_COOP_GROUP_MASK_REGIDS
	.align		4
        /*0048*/ 	.byte	0x04, 0x29
        /*004a*/ 	.short	(.L_177 - .L_176)


	//   ....[0]....
.L_176:
        /*004c*/ 	.word	0xffffffff


	//----- nvinfo : EIATTR_COOP_GROUP_INSTR_OFFSETS
	.align		4
.L_177:
        /*0050*/ 	.byte	0x04, 0x28
        /*0052*/ 	.short	(.L_179 - .L_178)


	//   ....[0]....
.L_178:
        /*0054*/ 	.word	0x000001b0


	//----- nvinfo : EIATTR_VRC_CTA_INIT_COUNT
	.align		4
.L_179:
        /*0058*/ 	.byte	0x02, 0x4a
	.zero		1
	.zero		1


	//----- nvinfo : EIATTR_MBARRIER_INSTR_OFFSETS
	.align		4
        /*005c*/ 	.byte	0x04, 0x39
        /*005e*/ 	.short	(.L_181 - .L_180)


	//   ....[0]....
.L_180:
        /*0060*/ 	.word	0x00000180
        /*0064*/ 	.word	0x000000ff
        /*0068*/ 	.word	0x00000000
        /*006c*/ 	.short	0x0100
        /*006e*/ 	.byte	0x06
	.zero		1


	//   ....[1]....
        /*0070*/ 	.word	0x00000350
        /*0074*/ 	.word	0x000000ff
        /*0078*/ 	.word	0x00000000
        /*007c*/ 	.short	0x0107
        /*007e*/ 	.byte	0x04
	.zero		1


	//----- nvinfo : EIATTR_NUM_MBARRIERS
	.align		4
.L_181:
        /*0080*/ 	.byte	0x03, 0x38
        /*0082*/ 	.short	0x0001


	//----- nvinfo : EIATTR_EXIT_INSTR_OFFSETS
	.align		4
        /*0084*/ 	.byte	0x04, 0x1c
        /*0086*/ 	.short	(.L_183 - .L_182)


	//   ....[0]....
.L_182:
        /*0088*/ 	.word	0x000001c0


	//   ....[1]....
        /*008c*/ 	.word	0x000003e0


	//----- nvinfo : EIATTR_CRS_STACK_SIZE
	.align		4
.L_183:
        /*0090*/ 	.byte	0x04, 0x1e
        /*0092*/ 	.short	(.L_185 - .L_184)
.L_184:
        /*0094*/ 	.word	0x00000000


	//----- nvinfo : EIATTR_CBANK_PARAM_SIZE
	.align		4
.L_185:
        /*0098*/ 	.byte	0x03, 0x19
        /*009a*/ 	.short	0x0014


	//----- nvinfo : EIATTR_PARAM_CBANK
	.align		4
        /*009c*/ 	.byte	0x04, 0x0a
        /*009e*/ 	.short	(.L_187 - .L_186)
	.align		4
.L_186:
        /*00a0*/ 	.word	index@(.nv.constant0._Z17matrixTileProcessPKfPfi)
        /*00a4*/ 	.short	0x0380
        /*00a6*/ 	.short	0x0014


	//----- nvinfo : EIATTR_SW_WAR
	.align		4
.L_187:
        /*00a8*/ 	.byte	0x04, 0x36
        /*00aa*/ 	.short	(.L_189 - .L_188)
.L_188:
        /*00ac*/ 	.word	0x00000008
.L_189:


//--------------------- .nv.info._Z16vectorAddCorrectPKfPfi --------------------------
	.section	.nv.info._Z16vectorAddCorrectPKfPfi,"",@"SHT_CUDA_INFO"
	.sectionflags	@""
	.align	4


	//----- nvinfo : EIATTR_CUDA_API_VERSION
	.align		4
        /*0000*/ 	.byte	0x04, 0x37
        /*0002*/ 	.short	(.L_191 - .L_190)
.L_190:
        /*0004*/ 	.word	0x00000082


	//----- nvinfo : EIATTR_KPARAM_INFO
	.align		4
.L_191:
        /*0008*/ 	.byte	0x04, 0x17
        /*000a*/ 	.short	(.L_193 - .L_192)
.L_192:
        /*000c*/ 	.word	0x00000000
        /*0010*/ 	.short	0x0002
        /*0012*/ 	.short	0x0010
        /*0014*/ 	.byte	0x00, 0xf0, 0x11, 0x00


	//----- nvinfo : EIATTR_KPARAM_INFO
	.align		4
.L_193:
        /*0018*/ 	.byte	0x04, 0x17
        /*001a*/ 	.short	(.L_195 - .L_194)
.L_194:
        /*001c*/ 	.word	0x00000000
        /*0020*/ 	.short	0x0001
        /*0022*/ 	.short	0x0008
        /*0024*/ 	.byte	0x00, 0xf5, 0x21, 0x00


	//----- nvinfo : EIATTR_KPARAM_INFO
	.align		4
.L_195:
        /*0028*/ 	.byte	0x04, 0x17
        /*002a*/ 	.short	(.L_197 - .L_196)
.L_196:
        /*002c*/ 	.word	0x00000000
        /*0030*/ 	.short	0x0000
        /*0032*/ 	.short	0x0000
        /*0034*/ 	.byte	0x00, 0xf5, 0x21, 0x00


	//----- nvinfo : EIATTR_SPARSE_MMA_MASK
	.align		4
.L_197:
        /*0038*/ 	.byte	0x03, 0x50
        /*003a*/ 	.short	0x0000


	//----- nvinfo : EIATTR_MAXREG_COUNT
	.align		4
        /*003c*/ 	.byte	0x03, 0x1b
        /*003e*/ 	.short	0x00ff


	//----- nvinfo : EIATTR_NUM_BARRIERS
	.align		4
        /*0040*/ 	.byte	0x02, 0x4c
        /*0042*/ 	.byte	0x01
	.zero		1


	//----- nvinfo : EIATTR_MERCURY_ISA_VERSION
	.align		4
        /*0044*/ 	.byte	0x03, 0x5f
        /*0046*/ 	.short	0x0101


	//----- nvinfo : EIATTR_INT_WARP_WIDE_INSTR_OFFSETS
	.align		4
        /*0048*/ 	.byte	0x04, 0x31
        /*004a*/ 	.short	(.L_199 - .L_198)


	//   ....[0]....
.L_198:
        /*004c*/ 	.word	0x000000b0


	//   ....[1]....
        /*0050*/ 	.word	0x00000110


	//----- nvinfo : EIATTR_COOP_GROUP_MASK_REGIDS
	.align		4
.L_199:
        /*0054*/ 	.byte	0x04, 0x29
        /*0056*/ 	.short	(.L_201 - .L_200)


	//   ....[0]....
.L_200:
        /*0058*/ 	.word	0xffffffff


	//----- nvinfo : EIATTR_COOP_GROUP_INSTR_OFFSETS
	.align		4
.L_201:
        /*005c*/ 	.byte	0x04, 0x28
        /*005e*/ 	.short	(.L_203 - .L_202)


	//   ....[0]....
.L_202:
        /*0060*/ 	.word	0x00000170


	//----- nvinfo : EIATTR_VRC_CTA_INIT_COUNT
	.align		4
.L_203:
        /*0064*/ 	.byte	0x02, 0x4a
	.zero		1
	.zero		1


	//----- nvinfo : EIATTR_MBARRIER_INSTR_OFFSETS
	.align		4
        /*0068*/ 	.byte	0x04, 0x39
        /*006a*/ 	.short	(.L_205 - .L_204)


	//   ....[0]....
.L_204:
        /*006c*/ 	.word	0x00000130
        /*0070*/ 	.word	0x000000ff
        /*0074*/ 	.word	0x00000000
        /*0078*/ 	.short	0x0100
        /*007a*/ 	.byte	0x05
	.zero		1


	//   ....[1]....
        /*007c*/ 	.word	0x000002a0
        /*0080*/ 	.word	0x000000ff
        /*0084*/ 	.word	0x00000000
        /*0088*/ 	.short	0x0107
        /*008a*/ 	.byte	0x05
	.zero		1


	//   ....[2]....
        /*008c*/ 	.word	0x00000310
        /*0090*/ 	.word	0x000000ff
        /*0094*/ 	.word	0x00000000
        /*0098*/ 	.short	0x0101
        /*009a*/ 	.byte	0x06
	.zero		1


	//   ....[3]....
        /*009c*/ 	.word	0x00000330
        /*00a0*/ 	.word	0x000000ff
        /*00a4*/ 	.word	0x00000000
        /*00a8*/ 	.short	0x0109
        /*00aa*/ 	.byte	0x06
	.zero		1


	//   ....[4]....
        /*00ac*/ 	.word	0x000004a0
        /*00b0*/ 	.word	0x000000ff
        /*00b4*/ 	.word	0x00000000
        /*00b8*/ 	.short	0x0109
        /*00ba*/ 	.byte	0x06
	.zero		1


	//----- nvinfo : EIATTR_NUM_MBARRIERS
	.align		4
.L_205:
        /*00bc*/ 	.byte	0x03, 0x38
        /*00be*/ 	.short	0x0001


	//----- nvinfo : EIATTR_EXIT_INSTR_OFFSETS
	.align		4
        /*00c0*/ 	.byte	0x04, 0x1c
        /*00c2*/ 	.short	(.L_207 - .L_206)


	//   ....[0]....
.L_206:
        /*00c4*/ 	.word	0x000004e0


	//   ....[1]....
        /*00c8*/ 	.word	0x00000540


	//----- nvinfo : EIATTR_CRS_STACK_SIZE
	.align		4
.L_207:
        /*00cc*/ 	.byte	0x04, 0x1e
        /*00ce*/ 	.short	(.L_209 - .L_208)
.L_208:
        /*00d0*/ 	.word	0x00000000


	//----- nvinfo : EIATTR_CBANK_PARAM_SIZE
	.align		4
.L_209:
        /*00d4*/ 	.byte	0x03, 0x19
        /*00d6*/ 	.short	0x0014


	//----- nvinfo : EIATTR_PARAM_CBANK
	.align		4
        /*00d8*/ 	.byte	0x04, 0x0a
        /*00da*/ 	.short	(.L_211 - .L_210)
	.align		4
.L_210:
        /*00dc*/ 	.word	index@(.nv.constant0._Z16vectorAddCorrectPKfPfi)
        /*00e0*/ 	.short	0x0380
        /*00e2*/ 	.short	0x0014


	//----- nvinfo : EIATTR_SW_WAR
	.align		4
.L_211:
        /*00e4*/ 	.byte	0x04, 0x36
        /*00e6*/ 	.short	(.L_213 - .L_212)
.L_212:
        /*00e8*/ 	.word	0x00000008
.L_213:


//--------------------- .nv.callgraph             --------------------------
	.section	.nv.callgraph,"",@"SHT_CUDA_CALLGRAPH"
	.align	4
	.sectionentsize	8
	.align		4
        /*0000*/ 	.word	0x00000000
	.align		4
        /*0004*/ 	.word	0xffffffff
	.align		4
        /*0008*/ 	.word	0x00000000
	.align		4
        /*000c*/ 	.word	0xfffffffe
	.align		4
        /*0010*/ 	.word	0x00000000
	.align		4
        /*0014*/ 	.word	0xfffffffd
	.align		4
        /*0018*/ 	.word	0x00000000
	.align		4
        /*001c*/ 	.word	0xfffffffc


//--------------------- .text._Z19doubleBufferProcessPKfPfi --------------------------
	.section	.text._Z19doubleBufferProcessPKfPfi,"ax",@progbits
	.align	128
        .global         _Z19doubleBufferProcessPKfPfi
        .type           _Z19doubleBufferProcessPKfPfi,@function
        .size           _Z19doubleBufferProcessPKfPfi,(.L_x_81 - _Z19doubleBufferProcessPKfPfi)
        .other          _Z19doubleBufferProcessPKfPfi,@"STO_CUDA_ENTRY STV_DEFAULT"
_Z19doubleBufferProcessPKfPfi:
.text._Z19doubleBufferProcessPKfPfi:
[----:B------:R-:W-:Y:S01]  /*0000*/  LDC R1, c[0x0][0x37c] ;  /* 0x0000df00ff017b82 */ /* 0x000fe20000000800 */
[----:B------:R-:W0:Y:S07]  /*0010*/  S2R R5, SR_TID.X ;  /* 0x0000000000057919 */ /* 0x000e2e0000002100 */
[----:B------:R-:W1:Y:S01]  /*0020*/  S2UR UR8, SR_CgaCtaId ;  /* 0x00000000000879c3 */ /* 0x000e620000008800 */
[----:B------:R-:W2:Y:S01]  /*0030*/  LDCU UR9, c[0x0][0x360] ;  /* 0x00006c00ff0977ac */ /* 0x000ea20008000800 */
[----:B------:R-:W-:Y:S01]  /*0040*/  BSSY.RECONVERGENT B0, `(.L_x_0) ;  /* 0x000002b000007945 */ /* 0x000fe20003800200 */
[----:B------:R-:W2:Y:S01]  /*0050*/  S2R R2, SR_CTAID.X ;  /* 0x0000000000027919 */ /* 0x000ea20000002500 */
[----:B------:R-:W3:Y:S01]  /*0060*/  LDCU UR11, c[0x0][0x390] ;  /* 0x00007200ff0b77ac */ /* 0x000ee20008000800 */
[----:B------:R-:W4:Y:S01]  /*0070*/  S2R R0, SR_TID.Y ;  /* 0x0000000000007919 */ /* 0x000f220000002200 */
[----:B------:R-:W4:Y:S01]  /*0080*/  LDCU UR10, c[0x0][0x364] ;  /* 0x00006c80ff0a77ac */ /* 0x000f220008000800 */
[----:B------:R-:W4:Y:S01]  /*0090*/  S2R R3, SR_TID.Z ;  /* 0x0000000000037919 */ /* 0x000f220000002300 */
[----:B------:R-:W-:Y:S01]  /*00a0*/  UMOV UR6, 0x400 ;  /* 0x0000040000067882 */ /* 0x000fe20000000000 */
[----:B------:R-:W-:Y:S01]  /*00b0*/  UMOV UR4, 0x80 ;  /* 0x0000008000047882 */ /* 0x000fe20000000000 */
[----:B------:R-:W5:Y:S01]  /*00c0*/  LDCU.64 UR12, c[0x0][0x358] ;  /* 0x00006b00ff0c77ac */ /* 0x000f620008000a00 */
[----:B0-----:R-:W-:Y:S01]  /*00d0*/  ISETP.NE.AND P0, PT, R5, RZ, PT ;  /* 0x000000ff0500720c */ /* 0x001fe20003f05270 */
[----:B--2---:R-:W-:-:S02]  /*00e0*/  IMAD R2, R2, UR9, R5 ;  /* 0x0000000902027c24 */ /* 0x004fc4000f8e0205 */
[----:B----4-:R-:W-:-:S10]  /*00f0*/  IMAD R0, R3, UR10, R0 ;  /* 0x0000000a03007c24 */ /* 0x010fd4000f8e0200 */
[----:B------:R-:W-:Y:S01]  /*0100*/  VOTEU.ALL UP0, P0 ;  /* 0x0000000000ff7886 */ /* 0x000fe20000000000 */
[----:B------:R-:W-:-:S04]  /*0110*/  IMAD R0, R0, UR9, RZ ;  /* 0x0000000900007c24 */ /* 0x000fc8000f8e02ff */
[----:B------:R-:W-:Y:S02]  /*0120*/  @!UP0 UIADD3 UR7, UPT, UPT, UR6, 0x800, URZ ;  /* 0x0000080006078890 */ /* 0x000fe4000fffe0ff */
[----:B------:R-:W-:-:S04]  /*0130*/  @!UP0 UIADD3 UR4, UPT, UPT, -UR4, 0x100000, URZ ;  /* 0x0010000004048890 */ /* 0x000fc8000fffe1ff */
[----:B------:R-:W-:Y:S02]  /*0140*/  @!UP0 USHF.L.U32 UR5, UR4, 0xb, URZ ;  /* 0x0000000b04058899 */ /* 0x000fe400080006ff */
[----:B------:R-:W-:Y:S01]  /*0150*/  @!UP0 USHF.L.U32 UR4, UR4, 0x1, URZ ;  /* 0x0000000104048899 */ /* 0x000fe200080006ff */
[----:B------:R-:W-:Y:S01]  /*0160*/  LOP3.LUT R3, R0, R5, RZ, 0xfc, !PT ;  /* 0x0000000500037212 */ /* 0x000fe200078efcff */
[----:B-1----:R-:W-:Y:S01]  /*0170*/  @!UP0 ULEA UR7, UR8, UR7, 0x18 ;  /* 0x0000000708078291 */ /* 0x002fe2000f8ec0ff */
[----:B------:R-:W-:Y:S01]  /*0180*/  VOTEU.ALL UP0, P0 ;  /* 0x0000000000ff7886 */ /* 0x000fe20000000000 */
[----:B---3--:R-:W-:-:S10]  /*0190*/  ISETP.GE.U32.AND P0, PT, R2, UR11, PT ;  /* 0x0000000b02007c0c */ /* 0x008fd4000bf06070 */
[----:B------:R0:W1:Y:S02]  /*01a0*/  @!UP0 SYNCS.EXCH.64 URZ, [UR7], UR4 ;  /* 0x0000000407ff85b2 */ /* 0x0000640008000100 */
[----:B0-----:R-:W-:-:S06]  /*01b0*/  ULEA UR4, UR8, UR6, 0x18 ;  /* 0x0000000608047291 */ /* 0x001fcc000f8ec0ff */
[----:B------:R-:W-:Y:S01]  /*01c0*/  LEA R0, R5, UR4, 0x2 ;  /* 0x0000000405007c11 */ /* 0x000fe2000f8e10ff */
[----:B-1----:R-:W-:Y:S06]  /*01d0*/  BAR.SYNC.DEFER_BLOCKING 0x0 ;  /* 0x0000000000007b1d */ /* 0x002fec0000010000 */
[----:B-----5:R-:W-:Y:S05]  /*01e0*/  @P0 BRA `(.L_x_1) ;  /* 0x0000000000400947 */ /* 0x020fea0003800000 */
[----:B------:R-:W-:Y:S01]  /*01f0*/  ISETP.NE.AND P0, PT, R3, RZ, PT ;  /* 0x000000ff0300720c */ /* 0x000fe20003f05270 */
[----:B------:R-:W-:-:S12]  /*0200*/  BSSY.RECONVERGENT B1, `(.L_x_2) ;  /* 0x0000008000017945 */ /* 0x000fd80003800200 */
[----:B------:R-:W-:Y:S05]  /*0210*/  @P0 BRA `(.L_x_3) ;  /* 0x0000000000180947 */ /* 0x000fea0003800000 */
[----:B------:R-:W0:Y:S02]  /*0220*/  LDC.64 R4, c[0x0][0x380] ;  /* 0x0000e000ff047b82 */ /* 0x000e240000000a00 */
[----:B0-----:R-:W-:-:S05]  /*0230*/  IMAD.WIDE.U32 R4, R2, 0x4, R4 ;  /* 0x0000000402047825 */ /* 0x001fca00078e0004 */
[----:B------:R-:W-:Y:S01]  /*0240*/  @!PT LDS RZ, [RZ] ;  /* 0x00000000fffff984 */ /* 0x000fe20000000800 */
[----:B------:R-:W-:Y:S01]  /*0250*/  @!PT LDS RZ, [RZ] ;  /* 0x00000000fffff984 */ /* 0x000fe20000000800 */
[----:B------:R-:W-:Y:S01]  /*0260*/  @!PT LDS RZ, [RZ] ;  /* 0x00000000fffff984 */ /* 0x000fe20000000800 */
[----:B------:R0:W-:Y:S02]  /*0270*/  LDGSTS.E [R0], desc[UR12][R4.64] ;  /* 0x0000000004007fae */ /* 0x0001e4000b9a100c */
.L_x_3:
[----:B------:R-:W-:Y:S05]  /*0280*/  BSYNC.RECONVERGENT B1 ;  /* 0x0000000000017941 */ /* 0x000fea0003800200 */
.L_x_2:
[----:B------:R-:W-:-:S04]  /*0290*/  UIADD3 UR4, UPT, UPT, UR6, 0x800, URZ ;  /* 0x0000080006047890 */ /* 0x000fc8000fffe0ff */
[----:B------:R-:W-:Y:S01]  /*02a0*/  ULEA UR4, UR8, UR4, 0x18 ;  /* 0x0000000408047291 */ /* 0x000fe2000f8ec0ff */
[----:B------:R-:W-:-:S08]  /*02b0*/  NOP ;  /* 0x0000000000007918 */ /* 0x000fd00000000000 */
[----:B------:R-:W-:Y:S01]  /*02c0*/  SYNCS.ARRIVE.TRANS64.RED.A0T1 RZ, [UR4], RZ ;  /* 0x000000ffffff79a7 */ /* 0x000fe20008200404 */
[----:B------:R-:W-:Y:S01]  /*02d0*/  ARRIVES.LDGSTSBAR.64.TRANSCNT [UR4] ;  /* 0x00000000ff0079b0 */ /* 0x000fe20008002a04 */
[----:B------:R-:W-:Y:S01]  /*02e0*/  NOP ;  /* 0x0000000000007918 */ /* 0x000fe20000000000 */
.L_x_1:
[----:B------:R-:W-:Y:S05]  /*02f0*/  BSYNC.RECONVERGENT B0 ;  /* 0x0000000000007941 */ /* 0x000fea0003800200 */
.L_x_0:
[----:B------:R-:W-:-:S04]  /*0300*/  UIADD3 UR6, UPT, UPT, UR6, 0x800, URZ ;  /* 0x0000080006067890 */ /* 0x000fc8000fffe0ff */
[----:B------:R-:W-:-:S09]  /*0310*/  ULEA UR6, UR8, UR6, 0x18 ;  /* 0x0000000608067291 */ /* 0x000fd2000f8ec0ff */
[----:B------:R-:W1:Y:S01]  /*0320*/  SYNCS.ARRIVE.TRANS64.A1T0 R10, [UR6], RZ ;  /* 0x000000ffff0a79a7 */ /* 0x000e620008100006 */
[----:B0-----:R-:W-:Y:S01]  /*0330*/  CS2R R4, SR_GLOBALTIMERLO ;  /* 0x0000000000047805 */ /* 0x001fe20000015200 */
[----:B-1----:R-:W0:Y:S02]  /*0340*/  SYNCS.PHASECHK.TRANS64.TRYWAIT P0, [UR6], R11 ;  /* 0x0000000bff0075a7 */ /* 0x002e240008001106 */
[----:B0-----:R-:W-:Y:S05]  /*0350*/  @P0 BRA `(.L_x_4) ;  /* 0x00000000005c0947 */ /* 0x001fea0003800000 */
[----:B------:R-:W-:-:S05]  /*0360*/  UMOV UR4, URZ ;  /* 0x000000ff00047c82 */ /* 0x000fca0008000000 */
.L_x_7:
[----:B------:R-:W-:-:S11]  /*0370*/  UISETP.GT.AND UP0, UPT, UR4, 0xf, UPT ;  /* 0x0000000f0400788c */ /* 0x000fd6000bf04270 */
[----:B------:R-:W-:Y:S01]  /*0380*/  @!UP0 UIADD3 UR4, UPT, UPT, UR4, 0x1, URZ ;  /* 0x0000000104048890 */ /* 0x000fe2000fffe0ff */
[----:B------:R-:W-:Y:S11]  /*0390*/  BRA.U !UP0, `(.L_x_5) ;  /* 0x0000000108447547 */ /* 0x000ff6000b800000 */
[----:B------:R-:W-:-:S06]  /*03a0*/  CS2R R6, SR_GLOBALTIMERLO ;  /* 0x0000000000067805 */ /* 0x000fcc0000015200 */
[----:B------:R-:W-:-:S05]  /*03b0*/  IADD3 R9, P0, PT, -R4, R6, RZ ;  /* 0x0000000604097210 */ /* 0x000fca0007f1e1ff */
[----:B------:R-:W-:Y:S01]  /*03c0*/  IMAD.X R7, R7, 0x1, ~R5, P0 ;  /* 0x0000000107077824 */ /* 0x000fe200000e0e05 */
[----:B------:R-:W-:-:S04]  /*03d0*/  ISETP.GE.U32.AND P0, PT, R9, 0x3d0900, PT ;  /* 0x003d09000900780c */ /* 0x000fc80003f06070 */
[----:B------:R-:W-:-:S13]  /*03e0*/  ISETP.GE.AND.EX P0, PT, R7, RZ, PT, P0 ;  /* 0x000000ff0700720c */ /* 0x000fda0003f06300 */
[----:B------:R-:W-:Y:S05]  /*03f0*/  @!P0 BRA `(.L_x_6) ;  /* 0x0000000000088947 */ /* 0x000fea0003800000 */
[----:B------:R-:W-:Y:S05]  /*0400*/  NANOSLEEP 0xf4240 ;  /* 0x000f42400000795d */ /* 0x000fea0003800000 */
[----:B------:R-:W-:Y:S05]  /*0410*/  BRA `(.L_x_5) ;  /* 0x0000000000247947 */ /* 0x000fea0003800000 */
.L_x_6:
[----:B------:R-:W-:-:S04]  /*0420*/  ISETP.GE.U32.AND P0, PT, R9, 0x9c40, PT ;  /* 0x00009c400900780c */ /* 0x000fc80003f06070 */
[----:B------:R-:W-:-:S13]  /*0430*/  ISETP.GE.AND.EX P0, PT, R7, RZ, PT, P0 ;  /* 0x000000ff0700720c */ /* 0x000fda0003f06300 */
[----:B------:R-:W-:Y:S05]  /*0440*/  @!P0 BRA `(.L_x_5) ;  /* 0x0000000000188947 */ /* 0x000fea0003800000 */
[----:B------:R-:W-:-:S04]  /*0450*/  SHF.R.S32.HI R6, RZ, 0x1f, R7 ;  /* 0x0000001fff067819 */ /* 0x000fc80000011407 */
[----:B------:R-:W-:-:S05]  /*0460*/  LEA.HI R6, P0, R6, R9, RZ, 0x2 ;  /* 0x0000000906067211 */ /* 0x000fca00078110ff */
[----:B------:R-:W-:-:S05]  /*0470*/  IMAD.X R7, RZ, RZ, R7, P0 ;  /* 0x000000ffff077224 */ /* 0x000fca00000e0607 */
[----:B------:R-:W-:-:S04]  /*0480*/  SHF.R.U64 R6, R6, 0x2, R7 ;  /* 0x0000000206067819 */ /* 0x000fc80000001207 */
[----:B------:R-:W-:Y:S05]  /*0490*/  NANOSLEEP R6 ;  /* 0x000000060000735d */ /* 0x000fea0003800000 */
[----:B------:R-:W-:Y:S01]  /*04a0*/  NOP ;  /* 0x0000000000007918 */ /* 0x000fe20000000000 */
.L_x_5:
[----:B------:R-:W0:Y:S02]  /*04b0*/  SYNCS.PHASECHK.TRANS64.TRYWAIT P0, [UR6], R11 ;  /* 0x0000000bff0075a7 */ /* 0x000e240008001106 */
[----:B0-----:R-:W-:Y:S05]  /*04c0*/  @!P0 BRA `(.L_x_7) ;  /* 0xfffffffc00a88947 */ /* 0x001fea000383ffff */
.L_x_4:
[----:B------:R-:W0:Y:S01]  /*04d0*/  LDCU UR4, c[0x0][0x390] ;  /* 0x00007200ff0477ac */ /* 0x000e220008000800 */
[C---:B------:R-:W-:Y:S01]  /*04e0*/  VIADD R9, R2.reuse, UR9 ;  /* 0x0000000902097c36 */ /* 0x040fe20008000000 */
[----:B------:R-:W-:Y:S01]  /*04f0*/  BSSY.RECONVERGENT B0, `(.L_x_8) ;  /* 0x0000017000007945 */ /* 0x000fe20003800200 */
[----:B0-----:R-:W-:-:S13]  /*0500*/  ISETP.GE.U32.AND P0, PT, R2, UR4, PT ;  /* 0x0000000402007c0c */ /* 0x001fda000bf06070 */
[----:B------:R-:W0:Y:S01]  /*0510*/  @!P0 LDS R6, [R0] ;  /* 0x0000000000068984 */ /* 0x000e220000000800 */
[----:B------:R-:W1:Y:S02]  /*0520*/  @!P0 LDC.64 R4, c[0x0][0x388] ;  /* 0x0000e200ff048b82 */ /* 0x000e640000000a00 */
[----:B-1----:R-:W-:-:S04]  /*0530*/  @!P0 IMAD.WIDE.U32 R4, R2, 0x4, R4 ;  /* 0x0000000402048825 */ /* 0x002fc800078e0004 */
[----:B0-----:R-:W-:-:S05]  /*0540*/  @!P0 FMUL R7, R6, 3.1400001049041748047 ;  /* 0x4048f5c306078820 */ /* 0x001fca0000400000 */
[----:B------:R0:W-:Y:S01]  /*0550*/  @!P0 STG.E desc[UR12][R4.64], R7 ;  /* 0x0000000704008986 */ /* 0x0001e2000c10190c */
[----:B------:R-:W-:-:S13]  /*0560*/  ISETP.GE.U32.AND P0, PT, R9, UR4, PT ;  /* 0x0000000409007c0c */ /* 0x000fda000bf06070 */
[----:B0-----:R-:W-:Y:S05]  /*0570*/  @P0 BRA `(.L_x_9) ;  /* 0x0000000000380947 */ /* 0x001fea0003800000 */
        /* <DEDUP_REMOVED lines=8> */
[----:B------:R0:W-:Y:S02]  /*0600*/  LDGSTS.E [R0+0x400], desc[UR12][R2.64] ;  /* 0x0040000002007fae */ /* 0x0001e4000b9a100c */
.L_x_11:
[----:B------:R-:W-:Y:S05]  /*0610*/  BSYNC.RECONVERGENT B1 ;  /* 0x0000000000017941 */ /* 0x000fea0003800200 */
.L_x_10:
[----:B------:R-:W-:Y:S01]  /*0620*/  NOP ;  /* 0x0000000000007918 */ /* 0x000fe20000000000 */
[----:B------:R-:W-:Y:S01]  /*0630*/  SYNCS.ARRIVE.TRANS64.RED.A0T1 RZ, [UR6], RZ ;  /* 0x000000ffffff79a7 */ /* 0x000fe20008200406 */
[----:B------:R-:W-:Y:S01]  /*0640*/  ARRIVES.LDGSTSBAR.64.TRANSCNT [UR6] ;  /* 0x00000000ff0079b0 */ /* 0x000fe20008002a06 */
[----:B------:R-:W-:Y:S01]  /*0650*/  NOP ;  /* 0x0000000000007918 */ /* 0x000fe20000000000 */
.L_x_9:
[----:B------:R-:W-:Y:S05]  /*0660*/  BSYNC.RECONVERGENT B0 ;  /* 0x0000000000007941 */ /* 0x000fea0003800200 */
.L_x_8:
[----:B------:R-:W1:Y:S01]  /*0670*/  SYNCS.ARRIVE.TRANS64.A1T0 R10, [UR6], RZ ;  /* 0x000000ffff0a79a7 */ /* 0x000e620008100006 */
[----:B0-----:R-:W-:Y:S01]  /*0680*/  CS2R R2, SR_GLOBALTIMERLO ;  /* 0x0000000000027805 */ /* 0x001fe20000015200 */
[----:B-1----:R-:W0:Y:S02]  /*0690*/  SYNCS.PHASECHK.TRANS64.TRYWAIT P0, [UR6], R11 ;  /* 0x0000000bff0075a7 */ /* 0x002e240008001106 */
[----:B0-----:R-:W-:Y:S05]  /*06a0*/  @P0 BRA `(.L_x_12) ;  /* 0x00000000005c0947 */ /* 0x001fea0003800000 */
[----:B------:R-:W-:-:S05]  /*06b0*/  UMOV UR4, URZ ;  /* 0x000000ff00047c82 */ /* 0x000fca0008000000 */
.L_x_16:
[----:B------:R-:W-:-:S09]  /*06c0*/  UISETP.GE.AND UP0, UPT, UR4, 0x10, UPT ;  /* 0x000000100400788c */ /* 0x000fd2000bf06270 */
[----:B------:R-:W-:Y:S05]  /*06d0*/  BRA.U !UP0, `(.L_x_13) ;  /* 0x0000000108447547 */ /* 0x000fea000b800000 */
        /* <DEDUP_REMOVED lines=8> */
.L_x_14:
        /* <DEDUP_REMOVED lines=8> */
[----:B------:R-:W-:Y:S05]  /*07e0*/  BRA `(.L_x_15) ;  /* 0x0000000000047947 */ /* 0x000fea0003800000 */
.L_x_13:
[----:B------:R-:W-:-:S12]  /*07f0*/  UIADD3 UR4, UPT, UPT, UR4, 0x1, URZ ;  /* 0x0000000104047890 */ /* 0x000fd8000fffe0ff */
.L_x_15:
[----:B------:R-:W0:Y:S02]  /*0800*/  SYNCS.PHASECHK.TRANS64.TRYWAIT P0, [UR6], R11 ;  /* 0x0000000bff0075a7 */ /* 0x000e240008001106 */
[----:B0-----:R-:W-:Y:S05]  /*0810*/  @!P0 BRA `(.L_x_16) ;  /* 0xfffffffc00a88947 */ /* 0x001fea000383ffff */
.L_x_12:
[----:B------:R-:W0:Y:S02]  /*0820*/  LDCU UR5, c[0x0][0x390] ;  /* 0x00007200ff0577ac */ /* 0x000e240008000800 */
[----:B0-----:R-:W-:-:S13]  /*0830*/  ISETP.GE.U32.AND P0, PT, R9, UR5, PT ;  /* 0x0000000509007c0c */ /* 0x001fda000bf06070 */
[----:B------:R-:W-:Y:S05]  /*0840*/  @P0 EXIT ;  /* 0x000000000000094d */ /* 0x000fea0003800000 */
[----:B------:R-:W0:Y:S01]  /*0850*/  LDS R0, [R0+0x400] ;  /* 0x0004000000007984 */ /* 0x000e220000000800 */
[----:B------:R-:W1:Y:S02]  /*0860*/  LDC.64 R2, c[0x0][0x388] ;  /* 0x0000e200ff027b82 */ /* 0x000e640000000a00 */
[----:B-1----:R-:W-:-:S04]  /*0870*/  IMAD.WIDE.U32 R2, R9, 0x4, R2 ;  /* 0x0000000409027825 */ /* 0x002fc800078e0002 */
[----:B0-----:R-:W-:-:S05]  /*0880*/  FMUL R5, R0, 3.1400001049041748047 ;  /* 0x4048f5c300057820 */ /* 0x001fca0000400000 */
[----:B------:R-:W-:Y:S01]  /*0890*/  STG.E desc[UR12][R2.64], R5 ;  /* 0x0000000502007986 */ /* 0x000fe2000c10190c */
[----:B------:R-:W-:Y:S05]  /*08a0*/  EXIT ;  /* 0x000000000000794d */ /* 0x000fea0003800000 */
.L_x_17:
[----:B------:R-:W-:-:S00]  /*08b0*/  BRA `(.L_x_17) ;  /* 0xfffffffc00fc7947 */ /* 0x000fc0000383ffff */
[----:B------:R-:W-:-:S00]  /*08c0*/  NOP ;  /* 0x0000000000007918 */ /* 0x000fc00000000000 */
        /* <DEDUP_REMOVED lines=11> */
.L_x_81:


//--------------------- .text._Z13convolution1DPKfS0_Pfii --------------------------
	.section	.text._Z13convolution1DPKfS0_Pfii,"ax",@progbits
	.align	128
        .global         _Z13convolution1DPKfS0_Pfii
        .type           _Z13convolution1DPKfS0_Pfii,@function
        .size           _Z13convolution1DPKfS0_Pfii,(.L_x_82 - _Z13convolution1DPKfS0_Pfii)
        .other          _Z13convolution1DPKfS0_Pfii,@"STO_CUDA_ENTRY STV_DEFAULT"
_Z13convolution1DPKfS0_Pfii:
.text._Z13convolution1DPKfS0_Pfii:
[----:B------:R-:W-:Y:S01]  /*0000*/  LDC R1, c[0x0][0x37c] ;  /* 0x0000df00ff017b82 */ /* 0x000fe20000000800 */
[----:B------:R-:W0:Y:S01]  /*0010*/  S2R R0, SR_TID.X ;  /* 0x0000000000007919 */ /* 0x000e220000002100 */
[----:B------:R-:W1:Y:S06]  /*0020*/  LDCU UR8, c[0x0][0x360] ;  /* 0x00006c00ff0877ac */ /* 0x000e6c0008000800 */
[----:B------:R-:W2:Y:S01]  /*0030*/  S2UR UR7, SR_CTAID.X ;  /* 0x00000000000779c3 */ /* 0x000ea20000002500 */
[----:B------:R-:W-:Y:S01]  /*0040*/  BSSY.RECONVERGENT B0, `(.L_x_18) ;  /* 0x000002f000007945 */ /* 0x000fe20003800200 */
[----:B------:R-:W3:Y:S01]  /*0050*/  LDCU UR9, c[0x0][0x398] ;  /* 0x00007300ff0977ac */ /* 0x000ee20008000800 */
[----:B------:R-:W4:Y:S05]  /*0060*/  LDCU UR4, c[0x0][0x39c] ;  /* 0x00007380ff0477ac */ /* 0x000f2a0008000800 */
[----:B------:R-:W2:Y:S01]  /*0070*/  LDC R5, c[0x0][0x360] ;  /* 0x0000d800ff057b82 */ /* 0x000ea20000000800 */
[----:B------:R-:W1:Y:S01]  /*0080*/  LDCU.64 UR10, c[0x0][0x358] ;  /* 0x00006b00ff0a77ac */ /* 0x000e620008000a00 */
[----:B----4-:R-:W-:-:S04]  /*0090*/  ULEA.HI UR4, UR4, UR4, URZ, 0x1 ;  /* 0x0000000404047291 */ /* 0x010fc8000f8f08ff */
[----:B------:R-:W-:Y:S01]  /*00a0*/  USHF.R.S32.HI UR5, URZ, 0x1, UR4 ;  /* 0x00000001ff057899 */ /* 0x000fe20008011404 */
[----:B0-----:R-:W-:Y:S01]  /*00b0*/  ISETP.NE.AND P0, PT, R0, RZ, PT ;  /* 0x000000ff0000720c */ /* 0x001fe20003f05270 */
[----:B--2---:R-:W-:-:S04]  /*00c0*/  IMAD R4, R5, UR7, R0 ;  /* 0x0000000705047c24 */ /* 0x004fc8000f8e0200 */
[----:B------:R-:W-:-:S08]  /*00d0*/  IADD3 R5, PT, PT, R0, UR5, RZ ;  /* 0x0000000500057c10 */ /* 0x000fd0000fffe0ff */
[----:B------:R-:W0:Y:S01]  /*00e0*/  @!P0 S2R R3, SR_CgaCtaId ;  /* 0x0000000000038919 */ /* 0x000e220000008800 */
[----:B------:R-:W-:Y:S01]  /*00f0*/  @!P0 MOV R2, 0x400 ;  /* 0x0000040000028802 */ /* 0x000fe20000000f00 */
[----:B------:R-:W-:-:S03]  /*0100*/  VOTEU.ALL UP0, P0 ;  /* 0x0000000000ff7886 */ /* 0x000fc60000000000 */
[----:B------:R-:W-:Y:S02]  /*0110*/  @!P0 IADD3 R2, PT, PT, R2, 0x420, RZ ;  /* 0x0000042002028810 */ /* 0x000fe40007ffe0ff */
[----:B-1----:R-:W-:-:S04]  /*0120*/  @!UP0 UIADD3 UR12, UPT, UPT, -UR8, 0x100000, URZ ;  /* 0x00100000080c8890 */ /* 0x002fc8000fffe1ff */
[----:B------:R-:W-:Y:S02]  /*0130*/  @!UP0 USHF.L.U32 UR13, UR12, 0xb, URZ ;  /* 0x0000000b0c0d8899 */ /* 0x000fe400080006ff */
[----:B------:R-:W-:Y:S01]  /*0140*/  @!UP0 USHF.L.U32 UR12, UR12, 0x1, URZ ;  /* 0x000000010c0c8899 */ /* 0x000fe200080006ff */
[----:B------:R-:W-:Y:S01]  /*0150*/  VOTEU.ALL UP0, P0 ;  /* 0x0000000000ff7886 */ /* 0x000fe20000000000 */
[----:B0-----:R-:W-:-:S04]  /*0160*/  @!P0 LEA R2, R3, R2, 0x18 ;  /* 0x0000000203028211 */ /* 0x001fc800078ec0ff */
[----:B------:R-:W-:Y:S02]  /*0170*/  @!P0 R2UR UR6, R2 ;  /* 0x00000000020682ca */ /* 0x000fe400000e0000 */
[----:B---3--:R-:W-:-:S11]  /*0180*/  ISETP.GE.AND P0, PT, R4, UR9, PT ;  /* 0x0000000904007c0c */ /* 0x008fd6000bf06270 */
[----:B------:R0:W1:Y:S02]  /*0190*/  @!UP0 SYNCS.EXCH.64 URZ, [UR6], UR12 ;  /* 0x0000000c06ff85b2 */ /* 0x0000640008000100 */
[----:B-1----:R-:W-:Y:S06]  /*01a0*/  BAR.SYNC.DEFER_BLOCKING 0x0 ;  /* 0x0000000000007b1d */ /* 0x002fec0000010000 */
[----:B0-----:R-:W-:Y:S05]  /*01b0*/  @P0 BRA `(.L_x_19) ;  /* 0x00000000005c0947 */ /* 0x001fea0003800000 */
[----:B------:R-:W0:Y:S01]  /*01c0*/  S2R R2, SR_TID.Y ;  /* 0x0000000000027919 */ /* 0x000e220000002200 */
[----:B------:R-:W0:Y:S01]  /*01d0*/  LDCU UR4, c[0x0][0x364] ;  /* 0x00006c80ff0477ac */ /* 0x000e220008000800 */
[----:B------:R-:W1:Y:S01]  /*01e0*/  S2UR UR6, SR_CgaCtaId ;  /* 0x00000000000679c3 */ /* 0x000e620000008800 */
[----:B------:R-:W0:Y:S02]  /*01f0*/  S2R R3, SR_TID.Z ;  /* 0x0000000000037919 */ /* 0x000e240000002300 */
[----:B0-----:R-:W-:Y:S01]  /*0200*/  IMAD R2, R3, UR4, R2 ;  /* 0x0000000403027c24 */ /* 0x001fe2000f8e0202 */
[----:B------:R-:W-:Y:S02]  /*0210*/  UMOV UR4, 0x400 ;  /* 0x0000040000047882 */ /* 0x000fe40000000000 */
[----:B------:R-:W-:Y:S01]  /*0220*/  UIADD3 UR7, UPT, UPT, UR4, 0x420, URZ ;  /* 0x0000042004077890 */ /* 0x000fe2000fffe0ff */
[----:B------:R-:W-:-:S03]  /*0230*/  IMAD R3, R2, UR8, RZ ;  /* 0x0000000802037c24 */ /* 0x000fc6000f8e02ff */
[----:B-1----:R-:W-:Y:S02]  /*0240*/  ULEA UR7, UR6, UR7, 0x18 ;  /* 0x0000000706077291 */ /* 0x002fe4000f8ec0ff */
[----:B------:R-:W-:-:S13]  /*0250*/  LOP3.LUT P0, RZ, R3, R0, RZ, 0xfc, !PT ;  /* 0x0000000003ff7212 */ /* 0x000fda000780fcff */
[----:B------:R-:W0:Y:S01]  /*0260*/  @!P0 LDC.64 R2, c[0x0][0x380] ;  /* 0x0000e000ff028b82 */ /* 0x000e220000000a00 */
[----:B------:R-:W-:-:S05]  /*0270*/  VOTEU.ALL UP0, P0 ;  /* 0x0000000000ff7886 */ /* 0x000fca0000000000 */
[----:B------:R-:W-:-:S06]  /*0280*/  @!UP0 ULEA UR4, UR6, UR4, 0x18 ;  /* 0x0000000406048291 */ /* 0x000fcc000f8ec0ff */
[----:B------:R-:W-:Y:S01]  /*0290*/  @!P0 LEA R7, R5, UR4, 0x2 ;  /* 0x0000000405078c11 */ /* 0x000fe2000f8e10ff */
[----:B0-----:R-:W-:-:S05]  /*02a0*/  @!P0 IMAD.WIDE R2, R4, 0x4, R2 ;  /* 0x0000000404028825 */ /* 0x001fca00078e0202 */
[----:B------:R-:W-:Y:S01]  /*02b0*/  @!PT LDS RZ, [RZ] ;  /* 0x00000000fffff984 */ /* 0x000fe20000000800 */
[----:B------:R-:W-:Y:S01]  /*02c0*/  @!PT LDS RZ, [RZ] ;  /* 0x00000000fffff984 */ /* 0x000fe20000000800 */
[----:B------:R-:W-:Y:S01]  /*02d0*/  @!PT LDS RZ, [RZ] ;  /* 0x00000000fffff984 */ /* 0x000fe20000000800 */
[----:B------:R0:W-:Y:S01]  /*02e0*/  @!P0 LDGSTS.E [R7], desc[UR10][R2.64] ;  /* 0x0000000002078fae */ /* 0x0001e2000b9a100a */
[----:B------:R-:W-:Y:S01]  /*02f0*/  NOP ;  /* 0x0000000000007918 */ /* 0x000fe20000000000 */
[----:B------:R-:W-:Y:S02]  /*0300*/  SYNCS.ARRIVE.TRANS64.RED.A0T1 RZ, [UR7], RZ ;  /* 0x000000ffffff79a7 */ /* 0x000fe40008200407 */
[----:B------:R-:W-:Y:S01]  /*0310*/  ARRIVES.LDGSTSBAR.64.TRANSCNT [UR7] ;  /* 0x00000000ff0079b0 */ /* 0x000fe20008002a07 */
[----:B------:R-:W-:Y:S01]  /*0320*/  NOP ;  /* 0x0000000000007918 */ /* 0x000fe20000000000 */
.L_x_19:
[----:B------:R-:W-:Y:S05]  /*0330*/  BSYNC.RECONVERGENT B0 ;  /* 0x0000000000007941 */ /* 0x000fea0003800200 */
.L_x_18:
[----:B------:R-:W1:Y:S01]  /*0340*/  S2UR UR6, SR_CgaCtaId ;  /* 0x00000000000679c3 */ /* 0x000e620000008800 */
[----:B------:R-:W-:Y:S02]  /*0350*/  UMOV UR4, 0x400 ;  /* 0x0000040000047882 */ /* 0x000fe40000000000 */
[----:B------:R-:W-:-:S04]  /*0360*/  UIADD3 UR4, UPT, UPT, UR4, 0x420, URZ ;  /* 0x0000042004047890 */ /* 0x000fc8000fffe0ff */
[----:B-1----:R-:W-:-:S09]  /*0370*/  ULEA UR6, UR6, UR4, 0x18 ;  /* 0x0000000406067291 */ /* 0x002fd2000f8ec0ff */
[----:B------:R-:W1:Y:S01]  /*0380*/  SYNCS.ARRIVE.TRANS64.A1T0 R10, [UR6], RZ ;  /* 0x000000ffff0a79a7 */ /* 0x000e620008100006 */
[----:B0-----:R-:W-:Y:S01]  /*0390*/  CS2R R2, SR_GLOBALTIMERLO ;  /* 0x0000000000027805 */ /* 0x001fe20000015200 */
[----:B-1----:R-:W0:Y:S02]  /*03a0*/  SYNCS.PHASECHK.TRANS64.TRYWAIT P0, [UR6], R11 ;  /* 0x0000000bff0075a7 */ /* 0x002e240008001106 */
[----:B0-----:R-:W-:Y:S05]  /*03b0*/  @P0 BRA `(.L_x_20) ;  /* 0x00000000005c0947 */ /* 0x001fea0003800000 */
[----:B------:R-:W-:-:S05]  /*03c0*/  UMOV UR4, URZ ;  /* 0x000000ff00047c82 */ /* 0x000fca0008000000 */
.L_x_23:
[----:B------:R-:W-:-:S11]  /*03d0*/  UISETP.GT.AND UP0, UPT, UR4, 0xf, UPT ;  /* 0x0000000f0400788c */ /* 0x000fd6000bf04270 */
[----:B------:R-:W-:Y:S01]  /*03e0*/  @!UP0 UIADD3 UR4, UPT, UPT, UR4, 0x1, URZ ;  /* 0x0000000104048890 */ /* 0x000fe2000fffe0ff */
[----:B------:R-:W-:Y:S11]  /*03f0*/  BRA.U !UP0, `(.L_x_21) ;  /* 0x0000000108447547 */ /* 0x000ff6000b800000 */
[----:B------:R-:W-:-:S06]  /*0400*/  CS2R R6, SR_GLOBALTIMERLO ;  /* 0x0000000000067805 */ /* 0x000fcc0000015200 */
[----:B------:R-:W-:-:S04]  /*0410*/  IADD3 R9, P0, PT, -R2, R6, RZ ;  /* 0x0000000602097210 */ /* 0x000fc80007f1e1ff */
[----:B------:R-:W-:Y:S02]  /*0420*/  IADD3.X R7, PT, PT, ~R3, R7, RZ, P0, !PT ;  /* 0x0000000703077210 */ /* 0x000fe400007fe5ff */
[----:B------:R-:W-:-:S04]  /*0430*/  ISETP.GE.U32.AND P0, PT, R9, 0x3d0900, PT ;  /* 0x003d09000900780c */ /* 0x000fc80003f06070 */
[----:B------:R-:W-:-:S13]  /*0440*/  ISETP.GE.AND.EX P0, PT, R7, RZ, PT, P0 ;  /* 0x000000ff0700720c */ /* 0x000fda0003f06300 */
[----:B------:R-:W-:Y:S05]  /*0450*/  @!P0 BRA `(.L_x_22) ;  /* 0x0000000000088947 */ /* 0x000fea0003800000 */
[----:B------:R-:W-:Y:S05]  /*0460*/  NANOSLEEP 0xf4240 ;  /* 0x000f42400000795d */ /* 0x000fea0003800000 */
[----:B------:R-:W-:Y:S05]  /*0470*/  BRA `(.L_x_21) ;  /* 0x0000000000247947 */ /* 0x000fea0003800000 */
.L_x_22:
        /* <DEDUP_REMOVED lines=9> */
.L_x_21:
[----:B------:R-:W0:Y:S02]  /*0510*/  SYNCS.PHASECHK.TRANS64.TRYWAIT P0, [UR6], R11 ;  /* 0x0000000bff0075a7 */ /* 0x000e240008001106 */
[----:B0-----:R-:W-:Y:S05]  /*0520*/  @!P0 BRA `(.L_x_23) ;  /* 0xfffffffc00a88947 */ /* 0x001fea000383ffff */
.L_x_20:
[----:B------:R-:W0:Y:S02]  /*0530*/  LDCU UR7, c[0x0][0x398] ;  /* 0x00007300ff0777ac */ /* 0x000e240008000800 */
[----:B0-----:R-:W-:-:S13]  /*0540*/  ISETP.GE.AND P0, PT, R4, UR7, PT ;  /* 0x0000000704007c0c */ /* 0x001fda000bf06270 */
[----:B------:R-:W-:Y:S05]  /*0550*/  @P0 EXIT ;  /* 0x000000000000094d */ /* 0x000fea0003800000 */
[----:B------:R-:W0:Y:S01]  /*0560*/  LDCU UR8, c[0x0][0x39c] ;  /* 0x00007380ff0877ac */ /* 0x000e220008000800 */
[----:B------:R-:W-:Y:S01]  /*0570*/  HFMA2 R19, -RZ, RZ, 0, 0 ;  /* 0x00000000ff137431 */ /* 0x000fe200000001ff */
[----:B0-----:R-:W-:-:S09]  /*0580*/  UISETP.GE.AND UP0, UPT, UR8, 0x1, UPT ;  /* 0x000000010800788c */ /* 0x001fd2000bf06270 */
[----:B------:R-:W-:Y:S05]  /*0590*/  BRA.U !UP0, `(.L_x_24) ;  /* 0x00000009087c7547 */ /* 0x000fea000b800000 */
[----:B------:R-:W-:Y:S01]  /*05a0*/  UISETP.GE.U32.AND UP1, UPT, UR8, 0x10, UPT ;  /* 0x000000100800788c */ /* 0x000fe2000bf26070 */
[----:B------:R-:W-:Y:S01]  /*05b0*/  MOV R19, RZ ;  /* 0x000000ff00137202 */ /* 0x000fe20000000f00 */
[----:B------:R-:W-:Y:S01]  /*05c0*/  USHF.R.U32.HI UR12, URZ, 0x1, UR8 ;  /* 0x00000001ff0c7899 */ /* 0x000fe20008011608 */
[----:B------:R-:W-:Y:S01]  /*05d0*/  IMAD.MOV.U32 R7, RZ, RZ, RZ ;  /* 0x000000ffff077224 */ /* 0x000fe200078e00ff */
[----:B------:R-:W-:-:S04]  /*05e0*/  ULOP3.LUT UR13, UR8, 0xf, URZ, 0xc0, !UPT ;  /* 0x0000000f080d7892 */ /* 0x000fc8000f8ec0ff */
[----:B------:R-:W-:Y:S01]  /*05f0*/  IADD3 R6, PT, PT, R5, -UR12, RZ ;  /* 0x8000000c05067c10 */ /* 0x000fe2000fffe0ff */
[----:B------:R-:W-:Y:S01]  /*0600*/  UISETP.NE.AND UP0, UPT, UR13, URZ, UPT ;  /* 0x000000ff0d00728c */ /* 0x000fe2000bf05270 */
[----:B------:R-:W-:Y:S10]  /*0610*/  BRA.U !UP1, `(.L_x_25) ;  /* 0x0000000509107547 */ /* 0x000ff4000b800000 */
[----:B------:R-:W0:Y:S01]  /*0620*/  S2UR UR9, SR_CgaCtaId ;  /* 0x00000000000979c3 */ /* 0x000e220000008800 */
[----:B------:R-:W1:Y:S01]  /*0630*/  LDCU.64 UR6, c[0x0][0x388] ;  /* 0x00007100ff0677ac */ /* 0x000e620008000a00 */
[----:B------:R-:W-:Y:S01]  /*0640*/  MOV R19, RZ ;  /* 0x000000ff00137202 */ /* 0x000fe20000000f00 */
[----:B------:R-:W-:Y:S01]  /*0650*/  UMOV UR4, 0x400 ;  /* 0x0000040000047882 */ /* 0x000fe20000000000 */
[----:B------:R-:W-:-:S04]  /*0660*/  ULOP3.LUT UR14, UR8, 0x7ffffff0, URZ, 0xc0, !UPT ;  /* 0x7ffffff0080e7892 */ /* 0x000fc8000f8ec0ff */
[----:B------:R-:W-:Y:S02]  /*0670*/  UIADD3 UR15, UPT, UPT, -UR14, URZ, URZ ;  /* 0x000000ff0e0f7290 */ /* 0x000fe4000fffe1ff */
[----:B------:R-:W-:Y:S01]  /*0680*/  IMAD.U32 R7, RZ, RZ, UR14 ;  /* 0x0000000eff077e24 */ /* 0x000fe2000f8e00ff */
[----:B0-----:R-:W-:Y:S02]  /*0690*/  ULEA UR9, UR9, UR4, 0x18 ;  /* 0x0000000409097291 */ /* 0x001fe4000f8ec0ff */
[----:B-1----:R-:W-:-:S04]  /*06a0*/  UIADD3 UR4, UP1, UPT, UR6, 0x20, URZ ;  /* 0x0000002006047890 */ /* 0x002fc8000ff3e0ff */
[----:B------:R-:W-:Y:S01]  /*06b0*/  UIADD3.X UR6, UPT, UPT, URZ, UR7, URZ, UP1, !UPT ;  /* 0x00000007ff067290 */ /* 0x000fe20008ffe4ff */
[----:B------:R-:W-:Y:S02]  /*06c0*/  LEA R5, R6, UR9, 0x2 ;  /* 0x0000000906057c11 */ /* 0x000fe4000f8e10ff */
[----:B------:R-:W-:Y:S02]  /*06d0*/  MOV R2, UR4 ;  /* 0x0000000400027c02 */ /* 0x000fe40008000f00 */
[----:B------:R-:W-:Y:S01]  /*06e0*/  IADD3 R5, PT, PT, R5, 0x20, RZ ;  /* 0x0000002005057810 */ /* 0x000fe20007ffe0ff */
[----:B------:R-:W-:-:S07]  /*06f0*/  IMAD.U32 R3, RZ, RZ, UR6 ;  /* 0x00000006ff037e24 */ /* 0x000fce000f8e00ff */
.L_x_26:
[----:B------:R-:W2:Y:S04]  /*0700*/  LDG.E.CONSTANT R23, desc[UR10][R2.64+-0x20] ;  /* 0xffffe00a02177981 */ /* 0x000ea8000c1e9900 */
[----:B------:R-:W3:Y:S04]  /*0710*/  LDG.E.CONSTANT R27, desc[UR10][R2.64+-0x1c] ;  /* 0xffffe40a021b7981 */ /* 0x000ee8000c1e9900 */
[----:B------:R-:W4:Y:S04]  /*0720*/  LDG.E.CONSTANT R21, desc[UR10][R2.64+-0x18] ;  /* 0xffffe80a02157981 */ /* 0x000f28000c1e9900 */
[----:B------:R-:W5:Y:S04]  /*0730*/  LDG.E.CONSTANT R20, desc[UR10][R2.64+-0x14] ;  /* 0xffffec0a02147981 */ /* 0x000f68000c1e9900 */
        /* <DEDUP_REMOVED lines=11> */
[----:B------:R0:W5:Y:S01]  /*07f0*/  LDG.E.CONSTANT R9, desc[UR10][R2.64+0x1c] ;  /* 0x00001c0a02097981 */ /* 0x000162000c1e9900 */
[----:B------:R-:W-:-:S03]  /*0800*/  UIADD3 UR15, UPT, UPT, UR15, 0x10, URZ ;  /* 0x000000100f0f7890 */ /* 0x000fc6000fffe0ff */
[----:B------:R-:W2:Y:S01]  /*0810*/  LDS R24, [R5+-0x20] ;  /* 0xffffe00005187984 */ /* 0x000ea20000000800 */
[----:B------:R-:W-:-:S03]  /*0820*/  UISETP.NE.AND UP1, UPT, UR15, URZ, UPT ;  /* 0x000000ff0f00728c */ /* 0x000fc6000bf25270 */
[----:B------:R-:W3:Y:S01]  /*0830*/  LDS R26, [R5+-0x1c] ;  /* 0xffffe400051a7984 */ /* 0x000ee20000000800 */
[----:B0-----:R-:W-:-:S03]  /*0840*/  IADD3 R2, P0, PT, R2, 0x40, RZ ;  /* 0x0000004002027810 */ /* 0x001fc60007f1e0ff */
[----:B------:R-:W4:Y:S01]  /*0850*/  LDS R29, [R5+-0x18] ;  /* 0xffffe800051d7984 */ /* 0x000f220000000800 */
[----:B------:R-:W-:-:S03]  /*0860*/  IADD3.X R3, PT, PT, RZ, R3, RZ, P0, !PT ;  /* 0x00000003ff037210 */ /* 0x000fc600007fe4ff */
[----:B------:R-:W5:Y:S01]  /*0870*/  LDS R25, [R5+-0x14] ;  /* 0xffffec0005197984 */ /* 0x000f620000000800 */
[----:B--2---:R-:W-:-:S03]  /*0880*/  FFMA R23, R24, R23, R19 ;  /* 0x0000001718177223 */ /* 0x004fc60000000013 */
[----:B------:R-:W-:Y:S01]  /*0890*/  LDS R19, [R5+-0xc] ;  /* 0xfffff40005137984 */ /* 0x000fe20000000800 */
[----:B---3--:R-:W-:-:S03]  /*08a0*/  FFMA R26, R26, R27, R23 ;  /* 0x0000001b1a1a7223 */ /* 0x008fc60000000017 */
[----:B------:R-:W0:Y:S01]  /*08b0*/  LDS R27, [R5+-0x10] ;  /* 0xfffff000051b7984 */ /* 0x000e220000000800 */
[----:B----4-:R-:W-:-:S03]  /*08c0*/  FFMA R26, R29, R21, R26 ;  /* 0x000000151d1a7223 */ /* 0x010fc6000000001a */
[----:B------:R-:W1:Y:S01]  /*08d0*/  LDS R23, [R5+-0x8] ;  /* 0xfffff80005177984 */ /* 0x000e620000000800 */
[----:B-----5:R-:W-:-:S03]  /*08e0*/  FFMA R26, R25, R20, R26 ;  /* 0x00000014191a7223 */ /* 0x020fc6000000001a */
[----:B------:R-:W2:Y:S04]  /*08f0*/  LDS R21, [R5+-0x4] ;  /* 0xfffffc0005157984 */ /* 0x000ea80000000800 */
[----:B------:R-:W3:Y:S04]  /*0900*/  LDS R20, [R5] ;  /* 0x0000000005147984 */ /* 0x000ee80000000800 */
[----:B------:R-:W4:Y:S04]  /*0910*/  LDS R25, [R5+0x4] ;  /* 0x0000040005197984 */ /* 0x000f280000000800 */
[----:B------:R-:W-:Y:S01]  /*0920*/  LDS R24, [R5+0x10] ;  /* 0x0000100005187984 */ /* 0x000fe20000000800 */
[----:B0-----:R-:W-:-:S03]  /*0930*/  FFMA R26, R27, R22, R26 ;  /* 0x000000161b1a7223 */ /* 0x001fc6000000001a */
[----:B------:R-:W0:Y:S01]  /*0940*/  LDS R22, [R5+0x8] ;  /* 0x0000080005167984 */ /* 0x000e220000000800 */
[----:B------:R-:W-:-:S03]  /*0950*/  FFMA R26, R19, R18, R26 ;  /* 0x00000012131a7223 */ /* 0x000fc6000000001a */
[----:B------:R-:W5:Y:S01]  /*0960*/  LDS R27, [R5+0xc] ;  /* 0x00000c00051b7984 */ /* 0x000f620000000800 */
[----:B-1----:R-:W-:-:S03]  /*0970*/  FFMA R26, R23, R12, R26 ;  /* 0x0000000c171a7223 */ /* 0x002fc6000000001a */
[----:B------:R-:W1:Y:S01]  /*0980*/  LDS R18, [R5+0x14] ;  /* 0x0000140005127984 */ /* 0x000e620000000800 */
[----:B--2---:R-:W-:-:S03]  /*0990*/  FFMA R21, R21, R10, R26 ;  /* 0x0000000a15157223 */ /* 0x004fc6000000001a */
[----:B------:R-:W2:Y:S01]  /*09a0*/  LDS R19, [R5+0x18] ;  /* 0x0000180005137984 */ /* 0x000ea20000000800 */
[----:B---3--:R-:W-:-:S03]  /*09b0*/  FFMA R20, R20, R17, R21 ;  /* 0x0000001114147223 */ /* 0x008fc60000000015 */
[----:B------:R3:W2:Y:S01]  /*09c0*/  LDS R12, [R5+0x1c] ;  /* 0x00001c00050c7984 */ /* 0x0006a20000000800 */
[----:B----4-:R-:W-:Y:S01]  /*09d0*/  FFMA R25, R25, R16, R20 ;  /* 0x0000001019197223 */ /* 0x010fe20000000014 */
[----:B---3--:R-:W-:-:S03]  /*09e0*/  IADD3 R5, PT, PT, R5, 0x40, RZ ;  /* 0x0000004005057810 */ /* 0x008fc60007ffe0ff */
[----:B0-----:R-:W-:-:S04]  /*09f0*/  FFMA R22, R22, R15, R25 ;  /* 0x0000000f16167223 */ /* 0x001fc80000000019 */
[----:B-----5:R-:W-:-:S04]  /*0a00*/  FFMA R27, R27, R14, R22 ;  /* 0x0000000e1b1b7223 */ /* 0x020fc80000000016 */
[----:B------:R-:W-:-:S04]  /*0a10*/  FFMA R13, R24, R13, R27 ;  /* 0x0000000d180d7223 */ /* 0x000fc8000000001b */
[----:B-1----:R-:W-:-:S04]  /*0a20*/  FFMA R18, R18, R11, R13 ;  /* 0x0000000b12127223 */ /* 0x002fc8000000000d */
[----:B--2---:R-:W-:-:S04]  /*0a30*/  FFMA R19, R19, R8, R18 ;  /* 0x0000000813137223 */ /* 0x004fc80000000012 */
[----:B------:R-:W-:Y:S01]  /*0a40*/  FFMA R19, R12, R9, R19 ;  /* 0x000000090c137223 */ /* 0x000fe20000000013 */
[----:B------:R-:W-:Y:S06]  /*0a50*/  BRA.U UP1, `(.L_x_26) ;  /* 0xfffffffd01287547 */ /* 0x000fec000b83ffff */
.L_x_25:
[----:B------:R-:W-:Y:S05]  /*0a60*/  BRA.U !UP0, `(.L_x_24) ;  /* 0x0000000508487547 */ /* 0x000fea000b800000 */
[----:B------:R-:W-:Y:S02]  /*0a70*/  UISETP.GE.U32.AND UP0, UPT, UR13, 0x8, UPT ;  /* 0x000000080d00788c */ /* 0x000fe4000bf06070 */
[----:B------:R-:W-:-:S04]  /*0a80*/  ULOP3.LUT UR7, UR8, 0x7, URZ, 0xc0, !UPT ;  /* 0x0000000708077892 */ /* 0x000fc8000f8ec0ff */
[----:B------:R-:W-:-:S03]  /*0a90*/  UISETP.NE.AND UP1, UPT, UR7, URZ, UPT ;  /* 0x000000ff0700728c */ /* 0x000fc6000bf25270 */
[----:B------:R-:W-:Y:S08]  /*0aa0*/  BRA.U !UP0, `(.L_x_27) ;  /* 0x0000000108807547 */ /* 0x000ff0000b800000 */
[----:B------:R-:W0:Y:S02]  /*0ab0*/  LDC.64 R8, c[0x0][0x388] ;  /* 0x0000e200ff087b82 */ /* 0x000e240000000a00 */
[----:B0-----:R-:W-:-:S05]  /*0ac0*/  IMAD.WIDE.U32 R8, R7, 0x4, R8 ;  /* 0x0000000407087825 */ /* 0x001fca00078e0008 */
[----:B------:R-:W2:Y:S04]  /*0ad0*/  LDG.E.CONSTANT R11, desc[UR10][R8.64] ;  /* 0x0000000a080b7981 */ /* 0x000ea8000c1e9900 */
[----:B------:R-:W3:Y:S04]  /*0ae0*/  LDG.E.CONSTANT R13, desc[UR10][R8.64+0x4] ;  /* 0x0000040a080d7981 */ /* 0x000ee8000c1e9900 */
[----:B------:R-:W4:Y:S04]  /*0af0*/  LDG.E.CONSTANT R15, desc[UR10][R8.64+0x8] ;  /* 0x0000080a080f7981 */ /* 0x000f28000c1e9900 */
[----:B------:R-:W5:Y:S04]  /*0b00*/  LDG.E.CONSTANT R17, desc[UR10][R8.64+0xc] ;  /* 0x00000c0a08117981 */ /* 0x000f68000c1e9900 */
[----:B------:R-:W5:Y:S04]  /*0b10*/  LDG.E.CONSTANT R21, desc[UR10][R8.64+0x10] ;  /* 0x0000100a08157981 */ /* 0x000f68000c1e9900 */
[----:B------:R-:W5:Y:S04]  /*0b20*/  LDG.E.CONSTANT R5, desc[UR10][R8.64+0x14] ;  /* 0x0000140a08057981 */ /* 0x000f68000c1e9900 */
[----:B------:R-:W5:Y:S04]  /*0b30*/  LDG.E.CONSTANT R2, desc[UR10][R8.64+0x18] ;  /* 0x0000180a08027981 */ /* 0x000f68000c1e9900 */
[----:B------:R0:W5:Y:S01]  /*0b40*/  LDG.E.CONSTANT R3, desc[UR10][R8.64+0x1c] ;  /* 0x00001c0a08037981 */ /* 0x000162000c1e9900 */
[----:B------:R-:W1:Y:S01]  /*0b50*/  S2UR UR6, SR_CgaCtaId ;  /* 0x00000000000679c3 */ /* 0x000e620000008800 */
[----:B------:R-:W-:Y:S01]  /*0b60*/  UMOV UR4, 0x400 ;  /* 0x0000040000047882 */ /* 0x000fe20000000000 */
[----:B------:R-:W-:Y:S01]  /*0b70*/  IADD3 R10, PT, PT, R6, R7, RZ ;  /* 0x00000007060a7210 */ /* 0x000fe20007ffe0ff */
[----:B------:R-:W-:Y:S01]  /*0b80*/  VIADD R7, R7, 0x8 ;  /* 0x0000000807077836 */ /* 0x000fe20000000000 */
[----:B-1----:R-:W-:-:S06]  /*0b90*/  ULEA UR4, UR6, UR4, 0x18 ;  /* 0x0000000406047291 */ /* 0x002fcc000f8ec0ff */
[----:B------:R-:W-:-:S05]  /*0ba0*/  LEA R10, R10, UR4, 0x2 ;  /* 0x000000040a0a7c11 */ /* 0x000fca000f8e10ff */
[----:B------:R-:W2:Y:S04]  /*0bb0*/  LDS R12, [R10] ;  /* 0x000000000a0c7984 */ /* 0x000ea80000000800 */
[----:B------:R-:W3:Y:S04]  /*0bc0*/  LDS R14, [R10+0x4] ;  /* 0x000004000a0e7984 */ /* 0x000ee80000000800 */
[----:B------:R-:W4:Y:S04]  /*0bd0*/  LDS R16, [R10+0x8] ;  /* 0x000008000a107984 */ /* 0x000f280000000800 */
[----:B------:R-:W5:Y:S04]  /*0be0*/  LDS R18, [R10+0xc] ;  /* 0x00000c000a127984 */ /* 0x000f680000000800 */
[----:B------:R-:W1:Y:S04]  /*0bf0*/  LDS R20, [R10+0x10] ;  /* 0x000010000a147984 */ /* 0x000e680000000800 */
[----:B0-----:R-:W0:Y:S04]  /*0c00*/  LDS R9, [R10+0x14] ;  /* 0x000014000a097984 */ /* 0x001e280000000800 */
[----:B------:R-:W0:Y:S04]  /*0c10*/  LDS R8, [R10+0x18] ;  /* 0x000018000a087984 */ /* 0x000e280000000800 */
[----:B------:R-:W0:Y:S01]  /*0c20*/  LDS R23, [R10+0x1c] ;  /* 0x00001c000a177984 */ /* 0x000e220000000800 */
[----:B--2---:R-:W-:-:S04]  /*0c30*/  FFMA R11, R12, R11, R19 ;  /* 0x0000000b0c0b7223 */ /* 0x004fc80000000013 */
[----:B---3--:R-:W-:-:S04]  /*0c40*/  FFMA R11, R14, R13, R11 ;  /* 0x0000000d0e0b7223 */ /* 0x008fc8000000000b */
[----:B----4-:R-:W-:-:S04]  /*0c50*/  FFMA R11, R16, R15, R11 ;  /* 0x0000000f100b7223 */ /* 0x010fc8000000000b */
[----:B-----5:R-:W-:-:S04]  /*0c60*/  FFMA R11, R18, R17, R11 ;  /* 0x00000011120b7223 */ /* 0x020fc8000000000b */
[----:B-1----:R-:W-:-:S04]  /*0c70*/  FFMA R20, R20, R21, R11 ;  /* 0x0000001514147223 */ /* 0x002fc8000000000b */
[----:B0-----:R-:W-:-:S04]  /*0c80*/  FFMA R5, R9, R5, R20 ;  /* 0x0000000509057223 */ /* 0x001fc80000000014 */
[----:B------:R-:W-:-:S04]  /*0c90*/  FFMA R2, R8, R2, R5 ;  /* 0x0000000208027223 */ /* 0x000fc80000000005 */
[----:B------:R-:W-:-:S07]  /*0ca0*/  FFMA R19, R23, R3, R2 ;  /* 0x0000000317137223 */ /* 0x000fce0000000002 */
.L_x_27:
        /* <DEDUP_REMOVED lines=10> */
[----:B------:R-:W5:Y:S01]  /*0d50*/  LDG.E.CONSTANT R13, desc[UR10][R2.64+0xc] ;  /* 0x00000c0a020d7981 */ /* 0x000f62000c1e9900 */
[----:B------:R-:W0:Y:S01]  /*0d60*/  S2UR UR7, SR_CgaCtaId ;  /* 0x00000000000779c3 */ /* 0x000e220000008800 */
[----:B------:R-:W-:Y:S01]  /*0d70*/  UMOV UR6, 0x400 ;  /* 0x0000040000067882 */ /* 0x000fe20000000000 */
[----:B------:R-:W-:-:S02]  /*0d80*/  IADD3 R6, PT, PT, R6, R7, RZ ;  /* 0x0000000706067210 */ /* 0x000fc40007ffe0ff */
[----:B------:R-:W-:Y:S01]  /*0d90*/  IADD3 R7, PT, PT, R7, 0x4, RZ ;  /* 0x0000000407077810 */ /* 0x000fe20007ffe0ff */
[----:B0-----:R-:W-:-:S06]  /*0da0*/  ULEA UR6, UR7, UR6, 0x18 ;  /* 0x0000000607067291 */ /* 0x001fcc000f8ec0ff */
[----:B------:R-:W-:-:S05]  /*0db0*/  LEA R6, R6, UR6, 0x2 ;  /* 0x0000000606067c11 */ /* 0x000fca000f8e10ff */
[----:B------:R-:W2:Y:S04]  /*0dc0*/  LDS R8, [R6] ;  /* 0x0000000006087984 */ /* 0x000ea80000000800 */
[----:B------:R-:W3:Y:S04]  /*0dd0*/  LDS R10, [R6+0x4] ;  /* 0x00000400060a7984 */ /* 0x000ee80000000800 */
[----:B------:R-:W4:Y:S04]  /*0de0*/  LDS R12, [R6+0x8] ;  /* 0x00000800060c7984 */ /* 0x000f280000000800 */
[----:B------:R-:W5:Y:S01]  /*0df0*/  LDS R14, [R6+0xc] ;  /* 0x00000c00060e7984 */ /* 0x000f620000000800 */
[----:B--2---:R-:W-:-:S04]  /*0e00*/  FFMA R5, R8, R5, R19 ;  /* 0x0000000508057223 */ /* 0x004fc80000000013 */
[----:B---3--:R-:W-:-:S04]  /*0e10*/  FFMA R5, R10, R9, R5 ;  /* 0x000000090a057223 */ /* 0x008fc80000000005 */
[----:B----4-:R-:W-:-:S04]  /*0e20*/  FFMA R5, R12, R11, R5 ;  /* 0x0000000b0c057223 */ /* 0x010fc80000000005 */
[----:B-----5:R-:W-:-:S07]  /*0e30*/  FFMA R19, R14, R13, R5 ;  /* 0x0000000d0e137223 */ /* 0x020fce0000000005 */
.L_x_28:
[----:B------:R-:W-:Y:S05]  /*0e40*/  BRA.U !UP1, `(.L_x_24) ;  /* 0x0000000109507547 */ /* 0x000fea000b800000 */
[----:B------:R-:W0:Y:S01]  /*0e50*/  S2UR UR7, SR_CgaCtaId ;  /* 0x00000000000779c3 */ /* 0x000e220000008800 */
[----:B------:R-:W-:Y:S01]  /*0e60*/  IADD3 R0, PT, PT, R0, UR5, R7 ;  /* 0x0000000500007c10 */ /* 0x000fe2000fffe007 */
[----:B------:R-:W-:Y:S01]  /*0e70*/  UMOV UR6, 0x400 ;  /* 0x0000040000067882 */ /* 0x000fe20000000000 */
[----:B------:R-:W-:Y:S02]  /*0e80*/  UIADD3 UR4, UPT, UPT, -UR4, URZ, URZ ;  /* 0x000000ff04047290 */ /* 0x000fe4000fffe1ff */
[----:B------:R-:W-:-:S03]  /*0e90*/  IADD3 R0, PT, PT, R0, -UR12, RZ ;  /* 0x8000000c00007c10 */ /* 0x000fc6000fffe0ff */
[----:B------:R-:W1:Y:S01]  /*0ea0*/  LDC.64 R2, c[0x0][0x388] ;  /* 0x0000e200ff027b82 */ /* 0x000e620000000a00 */
[----:B0-----:R-:W-:-:S06]  /*0eb0*/  ULEA UR6, UR7, UR6, 0x18 ;  /* 0x0000000607067291 */ /* 0x001fcc000f8ec0ff */
[----:B------:R-:W-:Y:S01]  /*0ec0*/  LEA R0, R0, UR6, 0x2 ;  /* 0x0000000600007c11 */ /* 0x000fe2000f8e10ff */
[----:B-1----:R-:W-:-:S04]  /*0ed0*/  IMAD.WIDE.U32 R2, R7, 0x4, R2 ;  /* 0x0000000407027825 */ /* 0x002fc800078e0002 */
[----:B------:R-:W-:-:S07]  /*0ee0*/  IMAD.MOV.U32 R5, RZ, RZ, R2 ;  /* 0x000000ffff057224 */ /* 0x000fce00078e0002 */
.L_x_29:
[----:B------:R-:W-:Y:S01]  /*0ef0*/  MOV R2, R5 ;  /* 0x0000000500027202 */ /* 0x000fe20000000f00 */
[----:B------:R0:W1:Y:S05]  /*0f00*/  LDS R6, [R0] ;  /* 0x0000000000067984 */ /* 0x00006a0000000800 */
[----:B------:R2:W1:Y:S01]  /*0f10*/  LDG.E.CONSTANT R2, desc[UR10][R2.64] ;  /* 0x0000000a02027981 */ /* 0x000462000c1e9900 */
[----:B------:R-:W-:Y:S01]  /*0f20*/  UIADD3 UR4, UPT, UPT, UR4, 0x1, URZ ;  /* 0x0000000104047890 */ /* 0x000fe2000fffe0ff */
[----:B------:R-:W-:Y:S02]  /*0f30*/  IADD3 R5, P0, PT, R5, 0x4, RZ ;  /* 0x0000000405057810 */ /* 0x000fe40007f1e0ff */
[----:B0-----:R-:W-:Y:S01]  /*0f40*/  IADD3 R0, PT, PT, R0, 0x4, RZ ;  /* 0x0000000400007810 */ /* 0x001fe20007ffe0ff */
[----:B------:R-:W-:Y:S01]  /*0f50*/  UISETP.NE.AND UP0, UPT, UR4, URZ, UPT ;  /* 0x000000ff0400728c */ /* 0x000fe2000bf05270 */
[----:B--2---:R-:W-:Y:S01]  /*0f60*/  IADD3.X R3, PT, PT, RZ, R3, RZ, P0, !PT ;  /* 0x00000003ff037210 */ /* 0x004fe200007fe4ff */
[----:B-1----:R-:W-:-:S07]  /*0f70*/  FFMA R19, R6, R2, R19 ;  /* 0x0000000206137223 */ /* 0x002fce0000000013 */
[----:B------:R-:W-:Y:S05]  /*0f80*/  BRA.U UP0, `(.L_x_29) ;  /* 0xfffffffd00d87547 */ /* 0x000fea000b83ffff */
.L_x_24:
[----:B------:R-:W0:Y:S02]  /*0f90*/  LDC.64 R2, c[0x0][0x390] ;  /* 0x0000e400ff027b82 */ /* 0x000e240000000a00 */
[----:B0-----:R-:W-:-:S05]  /*0fa0*/  IMAD.WIDE R4, R4, 0x4, R2 ;  /* 0x0000000404047825 */ /* 0x001fca00078e0202 */
[----:B------:R-:W-:Y:S01]  /*0fb0*/  STG.E desc[UR10][R4.64], R19 ;  /* 0x0000001304007986 */ /* 0x000fe2000c10190a */
[----:B------:R-:W-:Y:S05]  /*0fc0*/  EXIT ;  /* 0x000000000000794d */ /* 0x000fea0003800000 */
.L_x_30:
        /* <DEDUP_REMOVED lines=11> */
.L_x_82:


//--------------------- .text._Z15reductionKernelPKfPfi --------------------------
	.section	.text._Z15reductionKernelPKfPfi,"ax",@progbits
	.align	128
        .global         _Z15reductionKernelPKfPfi
        .type           _Z15reductionKernelPKfPfi,@function
        .size           _Z15reductionKernelPKfPfi,(.L_x_83 - _Z15reductionKernelPKfPfi)
        .other          _Z15reductionKernelPKfPfi,@"STO_CUDA_ENTRY STV_DEFAULT"
_Z15reductionKernelPKfPfi:
.text._Z15reductionKernelPKfPfi:
[----:B------:R-:W-:Y:S01]  /*0000*/  LDC R1, c[0x0][0x37c] ;  /* 0x0000df00ff017b82 */ /* 0x000fe20000000800 */
[----:B------:R-:W0:Y:S01]  /*0010*/  S2R R3, SR_TID.X ;  /* 0x0000000000037919 */ /* 0x000e220000002100 */
[----:B------:R-:W1:Y:S01]  /*0020*/  LDCU UR4, c[0x0][0x360] ;  /* 0x00006c00ff0477ac */ /* 0x000e620008000800 */
[----:B------:R-:W0:Y:S01]  /*0030*/  S2R R0, SR_CTAID.X ;  /* 0x0000000000007919 */ /* 0x000e220000002500 */
[----:B------:R-:W2:Y:S01]  /*0040*/  LDCU UR5, c[0x0][0x390] ;  /* 0x00007200ff0577ac */ /* 0x000ea20008000800 */
[----:B-1----:R-:W-:Y:S02]  /*0050*/  IMAD.U32 R2, RZ, RZ, UR4 ;  /* 0x00000004ff027e24 */ /* 0x002fe4000f8e00ff */
[----:B0-----:R-:W-:-:S05]  /*0060*/  IMAD R7, R0, UR4, R3 ;  /* 0x0000000400077c24 */ /* 0x001fca000f8e0203 */
[----:B--2---:R-:W-:-:S13]  /*0070*/  ISETP.GE.AND P0, PT, R7, UR5, PT ;  /* 0x0000000507007c0c */ /* 0x004fda000bf06270 */
[----:B------:R-:W-:Y:S05]  /*0080*/  @P0 EXIT ;  /* 0x000000000000094d */ /* 0x000fea0003800000 */
[----:B------:R-:W0:Y:S01]  /*0090*/  S2R R5, SR_TID.Y ;  /* 0x0000000000057919 */ /* 0x000e220000002200 */
[----:B------:R-:W-:Y:S01]  /*00a0*/  ISETP.NE.AND P0, PT, R3, RZ, PT ;  /* 0x000000ff0300720c */ /* 0x000fe20003f05270 */
[----:B------:R-:W0:Y:S01]  /*00b0*/  LDCU UR9, c[0x0][0x364] ;  /* 0x00006c80ff0977ac */ /* 0x000e220008000800 */
[----:B------:R-:W1:Y:S01]  /*00c0*/  S2UR UR8, SR_CgaCtaId ;  /* 0x00000000000879c3 */ /* 0x000e620000008800 */
[----:B------:R-:W0:Y:S01]  /*00d0*/  S2R R4, SR_TID.Z ;  /* 0x0000000000047919 */ /* 0x000e220000002300 */
[----:B------:R-:W-:Y:S01]  /*00e0*/  BSSY.RECONVERGENT B0, `(.L_x_31) ;  /* 0x000001a000007945 */ /* 0x000fe20003800200 */
[----:B------:R-:W-:Y:S01]  /*00f0*/  UMOV UR6, 0x400 ;  /* 0x0000040000067882 */ /* 0x000fe20000000000 */
[----:B------:R-:W2:Y:S07]  /*0100*/  LDCU.64 UR10, c[0x0][0x358] ;  /* 0x00006b00ff0a77ac */ /* 0x000eae0008000a00 */
[----:B------:R-:W-:Y:S01]  /*0110*/  @!P0 R2UR UR4, R2 ;  /* 0x00000000020482ca */ /* 0x000fe200000e0000 */
[----:B------:R-:W-:-:S05]  /*0120*/  VOTEU.ALL UP0, P0 ;  /* 0x0000000000ff7886 */ /* 0x000fca0000000000 */
[----:B------:R-:W-:-:S04]  /*0130*/  @!UP0 UIADD3 UR7, UPT, UPT, UR6, 0x208, URZ ;  /* 0x0000020806078890 */ /* 0x000fc8000fffe0ff */
[----:B-1----:R-:W-:-:S03]  /*0140*/  @!UP0 ULEA UR7, UR8, UR7, 0x18 ;  /* 0x0000000708078291 */ /* 0x002fc6000f8ec0ff */
[----:B------:R-:W-:-:S04]  /*0150*/  UIADD3 UR4, UPT, UPT, -UR4, 0x100000, URZ ;  /* 0x0010000004047890 */ /* 0x000fc8000fffe1ff */
[----:B------:R-:W-:Y:S02]  /*0160*/  USHF.L.U32 UR5, UR4, 0xb, URZ ;  /* 0x0000000b04057899 */ /* 0x000fe400080006ff */
[----:B------:R-:W-:Y:S01]  /*0170*/  USHF.L.U32 UR4, UR4, 0x1, URZ ;  /* 0x0000000104047899 */ /* 0x000fe200080006ff */
[----:B------:R-:W-:Y:S01]  /*0180*/  VOTEU.ALL UP0, P0 ;  /* 0x0000000000ff7886 */ /* 0x000fe20000000000 */
[----:B0-----:R-:W-:Y:S01]  /*0190*/  IMAD R5, R4, UR9, R5 ;  /* 0x0000000904057c24 */ /* 0x001fe2000f8e0205 */
[----:B------:R-:W-:-:S03]  /*01a0*/  ULEA UR9, UR8, UR6, 0x18 ;  /* 0x0000000608097291 */ /* 0x000fc6000f8ec0ff */
[----:B------:R-:W-:Y:S01]  /*01b0*/  IMAD R4, R2, R5, RZ ;  /* 0x0000000502047224 */ /* 0x000fe200078e02ff */
[----:B------:R-:W0:Y:S05]  /*01c0*/  FENCE.VIEW.ASYNC.S ;  /* 0x00000000000073c6 */ /* 0x000e2a0000000000 */
[----:B0-----:R0:W1:Y:S01]  /*01d0*/  @!UP0 SYNCS.EXCH.64 URZ, [UR7], UR4 ;  /* 0x0000000407ff85b2 */ /* 0x0010620008000100 */
[----:B------:R-:W-:Y:S01]  /*01e0*/  LEA R9, R3, UR9, 0x2 ;  /* 0x0000000903097c11 */ /* 0x000fe2000f8e10ff */
[----:B-1----:R-:W-:Y:S01]  /*01f0*/  BAR.SYNC.DEFER_BLOCKING 0x0 ;  /* 0x0000000000007b1d */ /* 0x002fe20000010000 */
[----:B------:R-:W-:-:S13]  /*0200*/  LOP3.LUT P0, RZ, R4, R3, RZ, 0xfc, !PT ;  /* 0x0000000304ff7212 */ /* 0x000fda000780fcff */
[----:B--2---:R-:W-:Y:S05]  /*0210*/  @P0 BRA `(.L_x_32) ;  /* 0x0000000000180947 */ /* 0x004fea0003800000 */
[----:B------:R-:W1:Y:S02]  /*0220*/  LDC.64 R4, c[0x0][0x380] ;  /* 0x0000e000ff047b82 */ /* 0x000e640000000a00 */
[----:B-1----:R-:W-:-:S05]  /*0230*/  IMAD.WIDE R4, R7, 0x4, R4 ;  /* 0x0000000407047825 */ /* 0x002fca00078e0204 */
[----:B------:R-:W-:Y:S01]  /*0240*/  @!PT LDS RZ, [RZ] ;  /* 0x00000000fffff984 */ /* 0x000fe20000000800 */
[----:B------:R-:W-:Y:S01]  /*0250*/  @!PT LDS RZ, [RZ] ;  /* 0x00000000fffff984 */ /* 0x000fe20000000800 */
[----:B------:R-:W-:Y:S01]  /*0260*/  @!PT LDS RZ, [RZ] ;  /* 0x00000000fffff984 */ /* 0x000fe20000000800 */
[----:B------:R1:W-:Y:S02]  /*0270*/  LDGSTS.E [R9], desc[UR10][R4.64] ;  /* 0x0000000004097fae */ /* 0x0003e4000b9a100a */
.L_x_32:
[----:B0-----:R-:W-:Y:S05]  /*0280*/  BSYNC.RECONVERGENT B0 ;  /* 0x0000000000007941 */ /* 0x001fea0003800200 */
.L_x_31:
[----:B------:R-:W-:-:S04]  /*0290*/  UIADD3 UR6, UPT, UPT, UR6, 0x200, URZ ;  /* 0x0000020006067890 */ /* 0x000fc8000fffe0ff */
[----:B------:R-:W-:Y:S01]  /*02a0*/  ULEA UR6, UR8, UR6, 0x18 ;  /* 0x0000000608067291 */ /* 0x000fe2000f8ec0ff */
[----:B------:R-:W-:-:S08]  /*02b0*/  NOP ;  /* 0x0000000000007918 */ /* 0x000fd00000000000 */
[----:B------:R-:W-:Y:S01]  /*02c0*/  SYNCS.ARRIVE.TRANS64.RED.A0T1 RZ, [UR6], RZ ;  /* 0x000000ffffff79a7 */ /* 0x000fe20008200406 */
[----:B------:R-:W-:Y:S01]  /*02d0*/  ARRIVES.LDGSTSBAR.64.TRANSCNT [UR6] ;  /* 0x00000000ff0079b0 */ /* 0x000fe20008002a06 */
[----:B------:R-:W-:Y:S01]  /*02e0*/  NOP ;  /* 0x0000000000007918 */ /* 0x000fe20000000000 */
[----:B------:R-:W0:Y:S01]  /*02f0*/  SYNCS.ARRIVE.TRANS64.A1T0 R12, [UR6], RZ ;  /* 0x000000ffff0c79a7 */ /* 0x000e220008100006 */
[----:B-1----:R-:W-:Y:S01]  /*0300*/  CS2R R4, SR_GLOBALTIMERLO ;  /* 0x0000000000047805 */ /* 0x002fe20000015200 */
[----:B0-----:R-:W0:Y:S02]  /*0310*/  SYNCS.PHASECHK.TRANS64.TRYWAIT P0, [UR6], R13 ;  /* 0x0000000dff0075a7 */ /* 0x001e240008001106 */
[----:B0-----:R-:W-:Y:S05]  /*0320*/  @P0 BRA `(.L_x_33) ;  /* 0x00000000005c0947 */ /* 0x001fea0003800000 */
[----:B------:R-:W-:-:S05]  /*0330*/  UMOV UR4, URZ ;  /* 0x000000ff00047c82 */ /* 0x000fca0008000000 */
.L_x_36:
        /* <DEDUP_REMOVED lines=11> */
.L_x_35:
        /* <DEDUP_REMOVED lines=9> */
.L_x_34:
[----:B------:R-:W0:Y:S02]  /*0480*/  SYNCS.PHASECHK.TRANS64.TRYWAIT P0, [UR6], R13 ;  /* 0x0000000dff0075a7 */ /* 0x000e240008001106 */
[----:B0-----:R-:W-:Y:S05]  /*0490*/  @!P0 BRA `(.L_x_36) ;  /* 0xfffffffc00a88947 */ /* 0x001fea000383ffff */
.L_x_33:
[----:B------:R-:W-:Y:S02]  /*04a0*/  ISETP.GE.U32.AND P1, PT, R2, 0x2, PT ;  /* 0x000000020200780c */ /* 0x000fe40003f26070 */
[----:B------:R-:W-:-:S11]  /*04b0*/  ISETP.NE.AND P0, PT, R3, RZ, PT ;  /* 0x000000ff0300720c */ /* 0x000fd60003f05270 */
[----:B------:R-:W-:Y:S05]  /*04c0*/  @!P1 BRA `(.L_x_37) ;  /* 0x00000000002c9947 */ /* 0x000fea0003800000 */
.L_x_38:
[----:B------:R-:W-:-:S04]  /*04d0*/  SHF.R.U32.HI R8, RZ, 0x1, R2 ;  /* 0x00000001ff087819 */ /* 0x000fc80000011602 */
[----:B------:R-:W-:-:S13]  /*04e0*/  ISETP.GE.U32.AND P1, PT, R3, R8, PT ;  /* 0x000000080300720c */ /* 0x000fda0003f26070 */
[----:B------:R-:W-:Y:S01]  /*04f0*/  @!P1 IMAD R4, R8, 0x4, R9 ;  /* 0x0000000408049824 */ /* 0x000fe200078e0209 */
[----:B------:R-:W-:Y:S05]  /*0500*/  @!P1 LDS R5, [R9] ;  /* 0x0000000009059984 */ /* 0x000fea0000000800 */
[----:B------:R-:W0:Y:S02]  /*0510*/  @!P1 LDS R4, [R4] ;  /* 0x0000000004049984 */ /* 0x000e240000000800 */
[----:B0-----:R-:W-:-:S05]  /*0520*/  @!P1 FADD R6, R4, R5 ;  /* 0x0000000504069221 */ /* 0x001fca0000000000 */
[----:B------:R0:W-:Y:S01]  /*0530*/  @!P1 STS [R9], R6 ;  /* 0x0000000609009388 */ /* 0x0001e20000000800 */
[----:B------:R-:W-:Y:S01]  /*0540*/  BAR.SYNC.DEFER_BLOCKING 0x0 ;  /* 0x0000000000007b1d */ /* 0x000fe20000010000 */
[----:B------:R-:W-:Y:S01]  /*0550*/  ISETP.GT.U32.AND P1, PT, R2, 0x3, PT ;  /* 0x000000030200780c */ /* 0x000fe20003f24070 */
[----:B------:R-:W-:-:S12]  /*0560*/  IMAD.MOV.U32 R2, RZ, RZ, R8 ;  /* 0x000000ffff027224 */ /* 0x000fd800078e0008 */
[----:B0-----:R-:W-:Y:S05]  /*0570*/  @P1 BRA `(.L_x_38) ;  /* 0xfffffffc00d41947 */ /* 0x001fea000383ffff */
.L_x_37:
[----:B------:R-:W-:Y:S05]  /*0580*/  @P0 EXIT ;  /* 0x000000000000094d */ /* 0x000fea0003800000 */
[----:B------:R-:W0:Y:S01]  /*0590*/  S2UR UR5, SR_CgaCtaId ;  /* 0x00000000000579c3 */ /* 0x000e220000008800 */
[----:B------:R-:W-:-:S07]  /*05a0*/  UMOV UR4, 0x400 ;  /* 0x0000040000047882 */ /* 0x000fce0000000000 */
[----:B------:R-:W1:Y:S01]  /*05b0*/  LDC.64 R2, c[0x0][0x388] ;  /* 0x0000e200ff027b82 */ /* 0x000e620000000a00 */
[----:B0-----:R-:W-:Y:S01]  /*05c0*/  ULEA UR4, UR5, UR4, 0x18 ;  /* 0x0000000405047291 */ /* 0x001fe2000f8ec0ff */
[----:B-1----:R-:W-:-:S08]  /*05d0*/  IMAD.WIDE.U32 R2, R0, 0x4, R2 ;  /* 0x0000000400027825 */ /* 0x002fd000078e0002 */
[----:B------:R-:W0:Y:S04]  /*05e0*/  LDS R5, [UR4] ;  /* 0x00000004ff057984 */ /* 0x000e280008000800 */
[----:B0-----:R-:W-:Y:S01]  /*05f0*/  STG.E desc[UR10][R2.64], R5 ;  /* 0x0000000502007986 */ /* 0x001fe2000c10190a */
[----:B------:R-:W-:Y:S05]  /*0600*/  EXIT ;  /* 0x000000000000794d */ /* 0x000fea0003800000 */
.L_x_39:
        /* <DEDUP_REMOVED lines=15> */
.L_x_83:


//--------------------- .text._Z13dataTransformPKiPii --------------------------
	.section	.text._Z13dataTransformPKiPii,"ax",@progbits
	.align	128
        .global         _Z13dataTransformPKiPii
        .type           _Z13dataTransformPKiPii,@function
        .size           _Z13dataTransformPKiPii,(.L_x_84 - _Z13dataTransformPKiPii)
        .other          _Z13dataTransformPKiPii,@"STO_CUDA_ENTRY STV_DEFAULT"
_Z13dataTransformPKiPii:
.text._Z13dataTransformPKiPii:
[----:B------:R-:W-:Y:S01]  /*0000*/  LDC R1, c[0x0][0x37c] ;  /* 0x0000df00ff017b82 */ /* 0x000fe20000000800 */
[----:B------:R-:W0:Y:S01]  /*0010*/  S2R R7, SR_TID.X ;  /* 0x0000000000077919 */ /* 0x000e220000002100 */
[----:B------:R-:W1:Y:S06]  /*0020*/  LDCU UR6, c[0x0][0x360] ;  /* 0x00006c00ff0677ac */ /* 0x000e6c0008000800 */
[----:B------:R-:W2:Y:S01]  /*0030*/  S2UR UR5, SR_CTAID.X ;  /* 0x00000000000579c3 */ /* 0x000ea20000002500 */
[----:B------:R-:W3:Y:S07]  /*0040*/  LDCU UR7, c[0x0][0x390] ;  /* 0x00007200ff0777ac */ /* 0x000eee0008000800 */
[----:B------:R-:W2:Y:S01]  /*0050*/  LDC R2, c[0x0][0x360] ;  /* 0x0000d800ff027b82 */ /* 0x000ea20000000800 */
[----:B0-----:R-:W-:Y:S01]  /*0060*/  ISETP.NE.AND P0, PT, R7, RZ, PT ;  /* 0x000000ff0700720c */ /* 0x001fe20003f05270 */
[----:B--2---:R-:W-:-:S12]  /*0070*/  IMAD R5, R2, UR5, R7 ;  /* 0x0000000502057c24 */ /* 0x004fd8000f8e0207 */
[----:B------:R-:W0:Y:S01]  /*0080*/  @!P0 S2R R3, SR_CgaCtaId ;  /* 0x0000000000038919 */ /* 0x000e220000008800 */
[----:B------:R-:W-:Y:S01]  /*0090*/  @!P0 MOV R0, 0x400 ;  /* 0x0000040000008802 */ /* 0x000fe20000000f00 */
[----:B------:R-:W-:-:S04]  /*00a0*/  VOTEU.ALL UP0, P0 ;  /* 0x0000000000ff7886 */ /* 0x000fc80000000000 */
[----:B------:R-:W-:Y:S01]  /*00b0*/  @!P0 VIADD R0, R0, 0x800 ;  /* 0x0000080000008836 */ /* 0x000fe20000000000 */
        /* <DEDUP_REMOVED lines=9> */
[----:B0-----:R-:W-:Y:S05]  /*0150*/  @P0 EXIT ;  /* 0x000000000000094d */ /* 0x001fea0003800000 */
[----:B------:R-:W0:Y:S01]  /*0160*/  S2R R0, SR_TID.Y ;  /* 0x0000000000007919 */ /* 0x000e220000002200 */
[----:B------:R-:W0:Y:S01]  /*0170*/  LDCU UR4, c[0x0][0x364] ;  /* 0x00006c80ff0477ac */ /* 0x000e220008000800 */
[----:B------:R-:W1:Y:S01]  /*0180*/  S2UR UR5, SR_CgaCtaId ;  /* 0x00000000000579c3 */ /* 0x000e620000008800 */
[----:B------:R-:W-:Y:S01]  /*0190*/  BSSY.RECONVERGENT B0, `(.L_x_40) ;  /* 0x0000010000007945 */ /* 0x000fe20003800200 */
[----:B------:R-:W0:Y:S01]  /*01a0*/  S2R R3, SR_TID.Z ;  /* 0x0000000000037919 */ /* 0x000e220000002300 */
[----:B------:R-:W2:Y:S01]  /*01b0*/  LDCU.64 UR8, c[0x0][0x358] ;  /* 0x00006b00ff0877ac */ /* 0x000ea20008000a00 */
[----:B0-----:R-:W-:Y:S01]  /*01c0*/  IMAD R0, R3, UR4, R0 ;  /* 0x0000000403007c24 */ /* 0x001fe2000f8e0200 */
[----:B------:R-:W-:-:S03]  /*01d0*/  UMOV UR4, 0x400 ;  /* 0x0000040000047882 */ /* 0x000fc60000000000 */
[----:B------:R-:W-:Y:S01]  /*01e0*/  IMAD R0, R0, UR6, RZ ;  /* 0x0000000600007c24 */ /* 0x000fe2000f8e02ff */
[----:B-1----:R-:W-:-:S04]  /*01f0*/  ULEA UR6, UR5, UR4, 0x18 ;  /* 0x0000000405067291 */ /* 0x002fc8000f8ec0ff */
[----:B------:R-:W-:Y:S02]  /*0200*/  LOP3.LUT P0, RZ, R0, R7, RZ, 0xfc, !PT ;  /* 0x0000000700ff7212 */ /* 0x000fe4000780fcff */
[----:B------:R-:W-:-:S11]  /*0210*/  LEA R7, R7, UR6, 0x2 ;  /* 0x0000000607077c11 */ /* 0x000fd6000f8e10ff */
[----:B--2---:R-:W-:Y:S05]  /*0220*/  @P0 BRA `(.L_x_41) ;  /* 0x0000000000180947 */ /* 0x004fea0003800000 */
[----:B------:R-:W0:Y:S02]  /*0230*/  LDC.64 R2, c[0x0][0x380] ;  /* 0x0000e000ff027b82 */ /* 0x000e240000000a00 */
[----:B0-----:R-:W-:-:S05]  /*0240*/  IMAD.WIDE R2, R5, 0x4, R2 ;  /* 0x0000000405027825 */ /* 0x001fca00078e0202 */
[----:B------:R-:W-:Y:S01]  /*0250*/  @!PT LDS RZ, [RZ] ;  /* 0x00000000fffff984 */ /* 0x000fe20000000800 */
[----:B------:R-:W-:Y:S01]  /*0260*/  @!PT LDS RZ, [RZ] ;  /* 0x00000000fffff984 */ /* 0x000fe20000000800 */
[----:B------:R-:W-:Y:S01]  /*0270*/  @!PT LDS RZ, [RZ] ;  /* 0x00000000fffff984 */ /* 0x000fe20000000800 */
[----:B------:R0:W-:Y:S02]  /*0280*/  LDGSTS.E [R7], desc[UR8][R2.64] ;  /* 0x0000000002077fae */ /* 0x0001e4000b9a1008 */
.L_x_41:
[----:B------:R-:W-:Y:S05]  /*0290*/  BSYNC.RECONVERGENT B0 ;  /* 0x0000000000007941 */ /* 0x000fea0003800200 */
.L_x_40:
[----:B------:R-:W-:-:S04]  /*02a0*/  UIADD3 UR4, UPT, UPT, UR4, 0x800, URZ ;  /* 0x0000080004047890 */ /* 0x000fc8000fffe0ff */
[----:B------:R-:W-:Y:S01]  /*02b0*/  ULEA UR4, UR5, UR4, 0x18 ;  /* 0x0000000405047291 */ /* 0x000fe2000f8ec0ff */
[----:B------:R-:W-:-:S08]  /*02c0*/  NOP ;  /* 0x0000000000007918 */ /* 0x000fd00000000000 */
[----:B------:R-:W-:Y:S01]  /*02d0*/  SYNCS.ARRIVE.TRANS64.RED.A0T1 RZ, [UR4], RZ ;  /* 0x000000ffffff79a7 */ /* 0x000fe20008200404 */
[----:B------:R-:W-:Y:S01]  /*02e0*/  ARRIVES.LDGSTSBAR.64.TRANSCNT [UR4] ;  /* 0x00000000ff0079b0 */ /* 0x000fe20008002a04 */
[----:B------:R-:W-:-:S03]  /*02f0*/  NOP ;  /* 0x0000000000007918 */ /* 0x000fc60000000000 */
[----:B0-----:R-:W0:Y:S01]  /*0300*/  LDS R7, [R7] ;  /* 0x0000000007077984 */ /* 0x001e220000000800 */
[----:B------:R-:W1:Y:S02]  /*0310*/  LDC.64 R2, c[0x0][0x388] ;  /* 0x0000e200ff027b82 */ /* 0x000e640000000a00 */
[----:B-1----:R-:W-:-:S04]  /*0320*/  IMAD.WIDE R2, R5, 0x4, R2 ;  /* 0x0000000405027825 */ /* 0x002fc800078e0202 */
[----:B0-----:R-:W-:-:S05]  /*0330*/  IMAD.SHL.U32 R5, R7, 0x4, RZ ;  /* 0x0000000407057824 */ /* 0x001fca00078e00ff */
[----:B------:R-:W-:Y:S01]  /*0340*/  STG.E desc[UR8][R2.64], R5 ;  /* 0x0000000502007986 */ /* 0x000fe2000c101908 */
[----:B------:R-:W-:Y:S05]  /*0350*/  EXIT ;  /* 0x000000000000794d */ /* 0x000fea0003800000 */
.L_x_42:
        /* <DEDUP_REMOVED lines=10> */
.L_x_84:


//--------------------- .text._Z14stencilComputePKfPfi --------------------------
	.section	.text._Z14stencilComputePKfPfi,"ax",@progbits
	.align	128
        .global         _Z14stencilComputePKfPfi
        .type           _Z14stencilComputePKfPfi,@function
        .size           _Z14stencilComputePKfPfi,(.L_x_80 - _Z14stencilComputePKfPfi)
        .other          _Z14stencilComputePKfPfi,@"STO_CUDA_ENTRY STV_DEFAULT"
_Z14stencilComputePKfPfi:
.text._Z14stencilComputePKfPfi:
[----:B------:R-:W-:Y:S01]  /*0000*/  LDC R1, c[0x0][0x37c] ;  /* 0x0000df00ff017b82 */ /* 0x000fe20000000800 */
[----:B------:R-:W0:Y:S07]  /*0010*/  S2R R5, SR_TID.X ;  /* 0x0000000000057919 */ /* 0x000e2e0000002100 */
[----:B------:R-:W1:Y:S01]  /*0020*/  LDC R4, c[0x0][0x360] ;  /* 0x0000d800ff047b82 */ /* 0x000e620000000800 */
[----:B------:R-:W2:Y:S01]  /*0030*/  LDCU UR12, c[0x0][0x390] ;  /* 0x00007200ff0c77ac */ /* 0x000ea20008000800 */
[----:B------:R-:W-:Y:S01]  /*0040*/  BSSY.RECONVERGENT B0, `(.L_x_43) ;  /* 0x000002b000007945 */ /* 0x000fe20003800200 */
[----:B------:R-:W-:Y:S01]  /*0050*/  UMOV UR6, 0x400 ;  /* 0x0000040000067882 */ /* 0x000fe20000000000 */
[----:B------:R-:W3:Y:S04]  /*0060*/  LDCU.64 UR10, c[0x0][0x358] ;  /* 0x00006b00ff0a77ac */ /* 0x000ee80008000a00 */
[----:B------:R-:W-:Y:S08]  /*0070*/  S2UR UR8, SR_CgaCtaId ;  /* 0x00000000000879c3 */ /* 0x000ff00000008800 */
[----:B------:R-:W1:Y:S01]  /*0080*/  S2UR UR9, SR_CTAID.X ;  /* 0x00000000000979c3 */ /* 0x000e620000002500 */
[----:B0-----:R-:W-:Y:S01]  /*0090*/  ISETP.NE.AND P0, PT, R5, RZ, PT ;  /* 0x000000ff0500720c */ /* 0x001fe20003f05270 */
[----:B-1----:R-:W-:-:S12]  /*00a0*/  IMAD R2, R4, UR9, R5 ;  /* 0x0000000904027c24 */ /* 0x002fd8000f8e0205 */
[----:B------:R-:W-:Y:S01]  /*00b0*/  @!P0 SHF.R.U32.HI R0, RZ, 0x1, R4 ;  /* 0x00000001ff008819 */ /* 0x000fe20000011604 */
[----:B------:R-:W-:-:S03]  /*00c0*/  VOTEU.ALL UP0, P0 ;  /* 0x0000000000ff7886 */ /* 0x000fc60000000000 */
[----:B------:R-:W-:Y:S02]  /*00d0*/  @!P0 R2UR UR4, R0 ;  /* 0x00000000000482ca */ /* 0x000fe400000e0000 */
[----:B------:R-:W-:-:S04]  /*00e0*/  @!UP0 UIADD3 UR5, UPT, UPT, UR6, 0x408, URZ ;  /* 0x0000040806058890 */ /* 0x000fc8000fffe0ff */
[----:B------:R-:W-:-:S07]  /*00f0*/  @!UP0 ULEA UR7, UR8, UR5, 0x18 ;  /* 0x0000000508078291 */ /* 0x000fce000f8ec0ff */
[----:B------:R-:W-:-:S04]  /*0100*/  @!UP0 UIADD3 UR4, UPT, UPT, -UR4, 0x100000, URZ ;  /* 0x0010000004048890 */ /* 0x000fc8000fffe1ff */
[----:B------:R-:W-:Y:S02]  /*0110*/  @!UP0 USHF.L.U32 UR5, UR4, 0xb, URZ ;  /* 0x0000000b04058899 */ /* 0x000fe400080006ff */
[----:B------:R-:W-:Y:S01]  /*0120*/  @!UP0 USHF.L.U32 UR4, UR4, 0x1, URZ ;  /* 0x0000000104048899 */ /* 0x000fe200080006ff */
[----:B------:R-:W-:Y:S01]  /*0130*/  VOTEU.ALL UP0, P0 ;  /* 0x0000000000ff7886 */ /* 0x000fe20000000000 */
[----:B--2---:R-:W-:-:S10]  /*0140*/  ISETP.GE.AND P0, PT, R2, UR12, PT ;  /* 0x0000000c02007c0c */ /* 0x004fd4000bf06270 */
[----:B------:R0:W1:Y:S02]  /*0150*/  @!UP0 SYNCS.EXCH.64 URZ, [UR7], UR4 ;  /* 0x0000000407ff85b2 */ /* 0x0000640008000100 */
[----:B0-----:R-:W-:-:S06]  /*0160*/  ULEA UR4, UR8, UR6, 0x18 ;  /* 0x0000000608047291 */ /* 0x001fcc000f8ec0ff */
[----:B------:R-:W-:Y:S01]  /*0170*/  LEA R3, R5, UR4, 0x2 ;  /* 0x0000000405037c11 */ /* 0x000fe2000f8e10ff */
[----:B-1----:R-:W-:Y:S06]  /*0180*/  BAR.SYNC.DEFER_BLOCKING 0x0 ;  /* 0x0000000000007b1d */ /* 0x002fec0000010000 */
[----:B---3--:R-:W-:Y:S05]  /*0190*/  @P0 BRA `(.L_x_44) ;  /* 0x0000000000540947 */ /* 0x008fea0003800000 */
[----:B------:R-:W0:Y:S01]  /*01a0*/  S2R R0, SR_TID.Y ;  /* 0x0000000000007919 */ /* 0x000e220000002200 */
[----:B------:R-:W0:Y:S01]  /*01b0*/  LDCU UR4, c[0x0][0x364] ;  /* 0x00006c80ff0477ac */ /* 0x000e220008000800 */
[----:B------:R-:W-:Y:S01]  /*01c0*/  BSSY.RECONVERGENT B1, `(.L_x_45) ;  /* 0x000000c000017945 */ /* 0x000fe20003800200 */
[----:B------:R-:W0:Y:S02]  /*01d0*/  S2R R7, SR_TID.Z ;  /* 0x0000000000077919 */ /* 0x000e240000002300 */
[----:B0-----:R-:W-:-:S04]  /*01e0*/  IMAD R0, R7, UR4, R0 ;  /* 0x0000000407007c24 */ /* 0x001fc8000f8e0200 */
[----:B------:R-:W-:-:S05]  /*01f0*/  IMAD R0, R0, R4, RZ ;  /* 0x0000000400007224 */ /* 0x000fca00078e02ff */
[----:B------:R-:W-:-:S13]  /*0200*/  LOP3.LUT P0, RZ, R0, R5, RZ, 0xfc, !PT ;  /* 0x0000000500ff7212 */ /* 0x000fda000780fcff */
[----:B------:R-:W-:Y:S05]  /*0210*/  @P0 BRA `(.L_x_46) ;  /* 0x0000000000180947 */ /* 0x000fea0003800000 */
[----:B------:R-:W0:Y:S02]  /*0220*/  LDC.64 R4, c[0x0][0x380] ;  /* 0x0000e000ff047b82 */ /* 0x000e240000000a00 */
[----:B0-----:R-:W-:-:S05]  /*0230*/  IMAD.WIDE R4, R2, 0x4, R4 ;  /* 0x0000000402047825 */ /* 0x001fca00078e0204 */
[----:B------:R-:W-:Y:S01]  /*0240*/  @!PT LDS RZ, [RZ] ;  /* 0x00000000fffff984 */ /* 0x000fe20000000800 */
[----:B------:R-:W-:Y:S01]  /*0250*/  @!PT LDS RZ, [RZ] ;  /* 0x00000000fffff984 */ /* 0x000fe20000000800 */
[----:B------:R-:W-:Y:S01]  /*0260*/  @!PT LDS RZ, [RZ] ;  /* 0x00000000fffff984 */ /* 0x000fe20000000800 */
[----:B------:R0:W-:Y:S02]  /*0270*/  LDGSTS.E [R3+0x4], desc[UR10][R4.64] ;  /* 0x0000400004037fae */ /* 0x0001e4000b9a100a */
.L_x_46:
[----:B------:R-:W-:Y:S05]  /*0280*/  BSYNC.RECONVERGENT B1 ;  /* 0x0000000000017941 */ /* 0x000fea0003800200 */
.L_x_45:
[----:B------:R-:W-:-:S04]  /*0290*/  UIADD3 UR4, UPT, UPT, UR6, 0x408, URZ ;  /* 0x0000040806047890 */ /* 0x000fc8000fffe0ff */
[----:B------:R-:W-:Y:S01]  /*02a0*/  ULEA UR4, UR8, UR4, 0x18 ;  /* 0x0000000408047291 */ /* 0x000fe2000f8ec0ff */
[----:B------:R-:W-:-:S08]  /*02b0*/  NOP ;  /* 0x0000000000007918 */ /* 0x000fd00000000000 */
[----:B------:R-:W-:Y:S01]  /*02c0*/  SYNCS.ARRIVE.TRANS64.RED.A0T1 RZ, [UR4], RZ ;  /* 0x000000ffffff79a7 */ /* 0x000fe20008200404 */
[----:B------:R-:W-:Y:S01]  /*02d0*/  ARRIVES.LDGSTSBAR.64.TRANSCNT [UR4] ;  /* 0x00000000ff0079b0 */ /* 0x000fe20008002a04 */
[----:B------:R-:W-:Y:S01]  /*02e0*/  NOP ;  /* 0x0000000000007918 */ /* 0x000fe20000000000 */
.L_x_44:
[----:B------:R-:W-:Y:S05]  /*02f0*/  BSYNC.RECONVERGENT B0 ;  /* 0x0000000000007941 */ /* 0x000fea0003800200 */
.L_x_43:
[----:B------:R-:W-:-:S04]  /*0300*/  UIADD3 UR6, UPT, UPT, UR6, 0x408, URZ ;  /* 0x0000040806067890 */ /* 0x000fc8000fffe0ff */
[----:B------:R-:W-:-:S09]  /*0310*/  ULEA UR6, UR8, UR6, 0x18 ;  /* 0x0000000608067291 */ /* 0x000fd2000f8ec0ff */
[----:B------:R-:W1:Y:S01]  /*0320*/  SYNCS.ARRIVE.TRANS64.A1T0 R10, [UR6], RZ ;  /* 0x000000ffff0a79a7 */ /* 0x000e620008100006 */
[----:B0-----:R-:W-:Y:S01]  /*0330*/  CS2R R4, SR_GLOBALTIMERLO ;  /* 0x0000000000047805 */ /* 0x001fe20000015200 */
[----:B-1----:R-:W0:Y:S02]  /*0340*/  SYNCS.PHASECHK.TRANS64.TRYWAIT P0, [UR6], R11 ;  /* 0x0000000bff0075a7 */ /* 0x002e240008001106 */
[----:B0-----:R-:W-:Y:S05]  /*0350*/  @P0 BRA `(.L_x_47) ;  /* 0x00000000005c0947 */ /* 0x001fea0003800000 */
[----:B------:R-:W-:-:S05]  /*0360*/  UMOV UR4, URZ ;  /* 0x000000ff00047c82 */ /* 0x000fca0008000000 */
.L_x_50:
        /* <DEDUP_REMOVED lines=11> */
.L_x_49:
        /* <DEDUP_REMOVED lines=9> */
.L_x_48:
[----:B------:R-:W0:Y:S02]  /*04b0*/  SYNCS.PHASECHK.TRANS64.TRYWAIT P0, [UR6], R11 ;  /* 0x0000000bff0075a7 */ /* 0x000e240008001106 */
[----:B0-----:R-:W-:Y:S05]  /*04c0*/  @!P0 BRA `(.L_x_50) ;  /* 0xfffffffc00a88947 */ /* 0x001fea000383ffff */
.L_x_47:
[----:B------:R-:W0:Y:S01]  /*04d0*/  LDC R5, c[0x0][0x390] ;  /* 0x0000e400ff057b82 */ /* 0x000e220000000800 */
[----:B------:R-:W-:Y:S02]  /*04e0*/  ISETP.GE.AND P0, PT, R2, 0x1, PT ;  /* 0x000000010200780c */ /* 0x000fe40003f06270 */
[----:B0-----:R-:W-:-:S04]  /*04f0*/  VIADDMNMX R5, R5, 0xffffffff, R5, PT ;  /* 0xffffffff05057846 */ /* 0x001fc80003800105 */
[----:B------:R-:W-:-:S13]  /*0500*/  ISETP.LE.OR P0, PT, R5, R2, !P0 ;  /* 0x000000020500720c */ /* 0x000fda0004703670 */
[----:B------:R-:W-:Y:S05]  /*0510*/  @P0 EXIT ;  /* 0x000000000000094d */ /* 0x000fea0003800000 */
[----:B------:R-:W-:Y:S01]  /*0520*/  LDS R0, [R3] ;  /* 0x0000000003007984 */ /* 0x000fe20000000800 */
[----:B------:R-:W-:Y:S01]  /*0530*/  IMAD.MOV.U32 R9, RZ, RZ, 0x3eaaaaab ;  /* 0x3eaaaaabff097424 */ /* 0x000fe200078e00ff */
[----:B------:R-:W-:Y:S01]  /*0540*/  BSSY.RECONVERGENT B1, `(.L_x_51) ;  /* 0x000000f000017945 */ /* 0x000fe20003800200 */
[----:B------:R-:W-:Y:S01]  /*0550*/  IMAD.MOV.U32 R4, RZ, RZ, 0x40400000 ;  /* 0x40400000ff047424 */ /* 0x000fe200078e00ff */
[----:B------:R-:W0:Y:S03]  /*0560*/  LDS R5, [R3+0x4] ;  /* 0x0000040003057984 */ /* 0x000e260000000800 */
[----:B------:R-:W-:Y:S01]  /*0570*/  FFMA R4, R9, -R4, 1 ;  /* 0x3f80000009047423 */ /* 0x000fe20000000804 */
[----:B------:R-:W1:Y:S01]  /*0580*/  LDS R7, [R3+0x8] ;  /* 0x0000080003077984 */ /* 0x000e620000000800 */
[----:B0-----:R-:W-:Y:S02]  /*0590*/  FADD R0, R0, R5 ;  /* 0x0000000500007221 */ /* 0x001fe40000000000 */
[----:B------:R-:W-:-:S02]  /*05a0*/  FFMA R5, R4, R9, 0.3333333432674407959 ;  /* 0x3eaaaaab04057423 */ /* 0x000fc40000000009 */
[----:B-1----:R-:W-:-:S04]  /*05b0*/  FADD R0, R0, R7 ;  /* 0x0000000700007221 */ /* 0x002fc80000000000 */
[----:B------:R-:W0:Y:S01]  /*05c0*/  FCHK P0, R0, 3 ;  /* 0x4040000000007902 */ /* 0x000e220000000000 */
[----:B------:R-:W-:-:S04]  /*05d0*/  FFMA R4, R0, R5, RZ ;  /* 0x0000000500047223 */ /* 0x000fc800000000ff */
[----:B------:R-:W-:-:S04]  /*05e0*/  FFMA R6, R4, -3, R0 ;  /* 0xc040000004067823 */ /* 0x000fc80000000000 */
[----:B------:R-:W-:Y:S01]  /*05f0*/  FFMA R7, R5, R6, R4 ;  /* 0x0000000605077223 */ /* 0x000fe20000000004 */
[----:B0-----:R-:W-:Y:S06]  /*0600*/  @!P0 BRA `(.L_x_52) ;  /* 0x0000000000088947 */ /* 0x001fec0003800000 */
[----:B------:R-:W-:-:S07]  /*0610*/  MOV R4, 0x630 ;  /* 0x0000063000047802 */ /* 0x000fce0000000f00 */
[----:B------:R-:W-:Y:S05]  /*0620*/  CALL.REL.NOINC `($__internal_0_$__cuda_sm3x_div_rn_noftz_f32_slowpath) ;  /* 0x0000000000147944 */ /* 0x000fea0003c00000 */
.L_x_52:
[----:B------:R-:W-:Y:S05]  /*0630*/  BSYNC.RECONVERGENT B1 ;  /* 0x0000000000017941 */ /* 0x000fea0003800200 */
.L_x_51:
[----:B------:R-:W0:Y:S02]  /*0640*/  LDC.64 R4, c[0x0][0x388] ;  /* 0x0000e200ff047b82 */ /* 0x000e240000000a00 */
[----:B0-----:R-:W-:-:S05]  /*0650*/  IMAD.WIDE.U32 R2, R2, 0x4, R4 ;  /* 0x0000000402027825 */ /* 0x001fca00078e0004 */
[----:B------:R-:W-:Y:S01]  /*0660*/  STG.E desc[UR10][R2.64], R7 ;  /* 0x0000000702007986 */ /* 0x000fe2000c10190a */
[----:B------:R-:W-:Y:S05]  /*0670*/  EXIT ;  /* 0x000000000000794d */ /* 0x000fea0003800000 */
        .weak           $__internal_0_$__cuda_sm3x_div_rn_noftz_f32_slowpath
        .type           $__internal_0_$__cuda_sm3x_div_rn_noftz_f32_slowpath,@function
        .size           $__internal_0_$__cuda_sm3x_div_rn_noftz_f32_slowpath,(.L_x_80 - $__internal_0_$__cuda_sm3x_div_rn_noftz_f32_slowpath)
$__internal_0_$__cuda_sm3x_div_rn_noftz_f32_slowpath:
[--C-:B------:R-:W-:Y:S01]  /*0680*/  SHF.R.U32.HI R3, RZ, 0x17, R0.reuse ;  /* 0x00000017ff037819 */ /* 0x100fe20000011600 */
[----:B------:R-:W-:Y:S04]  /*0690*/  BSSY.RECONVERGENT B0, `(.L_x_53) ;  /* 0x000005c000007945 */ /* 0x000fe80003800200 */
[----:B------:R-:W-:Y:S01]  /*06a0*/  BSSY.RELIABLE B2, `(.L_x_54) ;  /* 0x000001a000027945 */ /* 0x000fe20003800100 */
[----:B------:R-:W-:Y:S01]  /*06b0*/  IMAD.MOV.U32 R5, RZ, RZ, R0 ;  /* 0x000000ffff057224 */ /* 0x000fe200078e0000 */
[----:B------:R-:W-:-:S05]  /*06c0*/  LOP3.LUT R3, R3, 0xff, RZ, 0xc0, !PT ;  /* 0x000000ff03037812 */ /* 0x000fca00078ec0ff */
[----:B------:R-:W-:-:S05]  /*06d0*/  VIADD R7, R3, 0xffffffff ;  /* 0xffffffff03077836 */ /* 0x000fca0000000000 */
[----:B------:R-:W-:-:S13]  /*06e0*/  ISETP.GT.U32.OR P0, PT, R7, 0xfd, !PT ;  /* 0x000000fd0700780c */ /* 0x000fda0007f04470 */
[----:B------:R-:W-:Y:S01]  /*06f0*/  @!P0 IMAD.MOV.U32 R6, RZ, RZ, RZ ;  /* 0x000000ffff068224 */ /* 0x000fe200078e00ff */
[----:B------:R-:W-:Y:S06]  /*0700*/  @!P0 BRA `(.L_x_55) ;  /* 0x00000000004c8947 */ /* 0x000fec0003800000 */
[----:B------:R-:W-:-:S13]  /*0710*/  FSETP.GTU.FTZ.AND P0, PT, |R0|, +INF , PT ;  /* 0x7f8000000000780b */ /* 0x000fda0003f1c200 */
[----:B------:R-:W-:Y:S05]  /*0720*/  @P0 BREAK.RELIABLE B2 ;  /* 0x0000000000020942 */ /* 0x000fea0003800100 */
[----:B------:R-:W-:Y:S05]  /*0730*/  @P0 BRA `(.L_x_56) ;  /* 0x0000000400400947 */ /* 0x000fea0003800000 */
[----:B------:R-:W-:-:S05]  /*0740*/  IMAD.MOV.U32 R6, RZ, RZ, 0x40400000 ;  /* 0x40400000ff067424 */ /* 0x000fca00078e00ff */
[----:B------:R-:W-:-:S13]  /*0750*/  LOP3.LUT P0, RZ, R6, 0x7fffffff, R5, 0xc8, !PT ;  /* 0x7fffffff06ff7812 */ /* 0x000fda000780c805 */
[----:B------:R-:W-:Y:S05]  /*0760*/  @!P0 BREAK.RELIABLE B2 ;  /* 0x0000000000028942 */ /* 0x000fea0003800100 */
[----:B------:R-:W-:Y:S05]  /*0770*/  @!P0 BRA `(.L_x_57) ;  /* 0x0000000400288947 */ /* 0x000fea0003800000 */
[----:B------:R-:W-:-:S13]  /*0780*/  LOP3.LUT P0, RZ, R5, 0x7fffffff, RZ, 0xc0, !PT ;  /* 0x7fffffff05ff7812 */ /* 0x000fda000780c0ff */
[----:B------:R-:W-:Y:S05]  /*0790*/  @!P0 BREAK.RELIABLE B2 ;  /* 0x0000000000028942 */ /* 0x000fea0003800100 */
[----:B------:R-:W-:Y:S05]  /*07a0*/  @!P0 BRA `(.L_x_58) ;  /* 0x0000000400148947 */ /* 0x000fea0003800000 */
[----:B------:R-:W-:Y:S02]  /*07b0*/  FSETP.NEU.FTZ.AND P0, PT, |R0|, +INF , PT ;  /* 0x7f8000000000780b */ /* 0x000fe40003f1d200 */
[----:B------:R-:W-:-:S04]  /*07c0*/  LOP3.LUT P1, RZ, R6, 0x7fffffff, RZ, 0xc0, !PT ;  /* 0x7fffffff06ff7812 */ /* 0x000fc8000782c0ff */
[----:B------:R-:W-:-:S13]  /*07d0*/  PLOP3.LUT P0, PT, P0, P1, PT, 0x2f, 0xf2 ;  /* 0x0000000000f2781c */ /* 0x000fda0000702577 */
[----:B------:R-:W-:Y:S05]  /*07e0*/  @P0 BREAK.RELIABLE B2 ;  /* 0x0000000000020942 */ /* 0x000fea0003800100 */
[----:B------:R-:W-:Y:S05]  /*07f0*/  @P0 BRA `(.L_x_59) ;  /* 0x0000000000f40947 */ /* 0x000fea0003800000 */
[----:B------:R-:W-:-:S13]  /*0800*/  ISETP.GE.AND P0, PT, R7, RZ, PT ;  /* 0x000000ff0700720c */ /* 0x000fda0003f06270 */
[----:B------:R-:W-:Y:S02]  /*0810*/  @P0 IMAD.MOV.U32 R6, RZ, RZ, RZ ;  /* 0x000000ffff060224 */ /* 0x000fe400078e00ff */
[----:B------:R-:W-:Y:S01]  /*0820*/  @!P0 FFMA R5, R0, 1.84467440737095516160e+19, RZ ;  /* 0x5f80000000058823 */ /* 0x000fe200000000ff */
[----:B------:R-:W-:-:S07]  /*0830*/  @!P0 IMAD.MOV.U32 R6, RZ, RZ, -0x40 ;  /* 0xffffffc0ff068424 */ /* 0x000fce00078e00ff */
.L_x_55:
[----:B------:R-:W-:Y:S05]  /*0840*/  BSYNC.RELIABLE B2 ;  /* 0x0000000000027941 */ /* 0x000fea0003800100 */
.L_x_54:
[----:B------:R-:W-:Y:S01]  /*0850*/  UMOV UR4, 0x40400000 ;  /* 0x4040000000047882 */ /* 0x000fe20000000000 */
[----:B------:R-:W-:Y:S01]  /*0860*/  VIADD R3, R3, 0xffffff81 ;  /* 0xffffff8103037836 */ /* 0x000fe20000000000 */
[----:B------:R-:W-:Y:S01]  /*0870*/  UIADD3 UR4, UPT, UPT, UR4, -0x800000, URZ ;  /* 0xff80000004047890 */ /* 0x000fe2000fffe0ff */
[----:B------:R-:W-:Y:S02]  /*0880*/  BSSY.RECONVERGENT B2, `(.L_x_60) ;  /* 0x0000033000027945 */ /* 0x000fe40003800200 */
[----:B------:R-:W-:Y:S01]  /*0890*/  IMAD R0, R3, -0x800000, R5 ;  /* 0xff80000003007824 */ /* 0x000fe200078e0205 */
[----:B------:R-:W-:Y:S02]  /*08a0*/  IADD3 R6, PT, PT, R6, -0x1, R3 ;  /* 0xffffffff06067810 */ /* 0x000fe40007ffe003 */
[----:B------:R-:W-:-:S03]  /*08b0*/  FADD.FTZ R9, -RZ, -UR4 ;  /* 0x80000004ff097e21 */ /* 0x000fc60008010100 */
[----:B------:R-:W0:Y:S02]  /*08c0*/  MUFU.RCP R7, UR4 ;  /* 0x0000000400077d08 */ /* 0x000e240008001000 */
[----:B0-----:R-:W-:-:S04]  /*08d0*/  FFMA R8, R7, R9, 1 ;  /* 0x3f80000007087423 */ /* 0x001fc80000000009 */
[----:B------:R-:W-:-:S04]  /*08e0*/  FFMA R7, R7, R8, R7 ;  /* 0x0000000807077223 */ /* 0x000fc80000000007 */
[----:B------:R-:W-:-:S04]  /*08f0*/  FFMA R8, R0, R7, RZ ;  /* 0x0000000700087223 */ /* 0x000fc800000000ff */
[----:B------:R-:W-:-:S04]  /*0900*/  FFMA R5, R9, R8, R0 ;  /* 0x0000000809057223 */ /* 0x000fc80000000000 */
[----:B------:R-:W-:-:S04]  /*0910*/  FFMA R8, R7, R5, R8 ;  /* 0x0000000507087223 */ /* 0x000fc80000000008 */
[----:B------:R-:W-:-:S04]  /*0920*/  FFMA R9, R9, R8, R0 ;  /* 0x0000000809097223 */ /* 0x000fc80000000000 */
[----:B------:R-:W-:-:S05]  /*0930*/  FFMA R5, R7, R9, R8 ;  /* 0x0000000907057223 */ /* 0x000fca0000000008 */
[----:B------:R-:W-:-:S04]  /*0940*/  SHF.R.U32.HI R0, RZ, 0x17, R5 ;  /* 0x00000017ff007819 */ /* 0x000fc80000011605 */
[----:B------:R-:W-:-:S05]  /*0950*/  LOP3.LUT R0, R0, 0xff, RZ, 0xc0, !PT ;  /* 0x000000ff00007812 */ /* 0x000fca00078ec0ff */
[----:B------:R-:W-:-:S04]  /*0960*/  IMAD.IADD R10, R0, 0x1, R6 ;  /* 0x00000001000a7824 */ /* 0x000fc800078e0206 */
[----:B------:R-:W-:-:S05]  /*0970*/  VIADD R0, R10, 0xffffffff ;  /* 0xffffffff0a007836 */ /* 0x000fca0000000000 */
[----:B------:R-:W-:-:S13]  /*0980*/  ISETP.GE.U32.AND P0, PT, R0, 0xfe, PT ;  /* 0x000000fe0000780c */ /* 0x000fda0003f06070 */
[----:B------:R-:W-:Y:S05]  /*0990*/  @!P0 BRA `(.L_x_61) ;  /* 0x0000000000808947 */ /* 0x000fea0003800000 */
[----:B------:R-:W-:-:S13]  /*09a0*/  ISETP.GT.AND P0, PT, R10, 0xfe, PT ;  /* 0x000000fe0a00780c */ /* 0x000fda0003f04270 */
[----:B------:R-:W-:Y:S05]  /*09b0*/  @P0 BRA `(.L_x_62) ;  /* 0x00000000006c0947 */ /* 0x000fea0003800000 */
[----:B------:R-:W-:-:S13]  /*09c0*/  ISETP.GE.AND P0, PT, R10, 0x1, PT ;  /* 0x000000010a00780c */ /* 0x000fda0003f06270 */
[----:B------:R-:W-:Y:S05]  /*09d0*/  @P0 BRA `(.L_x_63) ;  /* 0x0000000000740947 */ /* 0x000fea0003800000 */
[----:B------:R-:W-:Y:S02]  /*09e0*/  ISETP.GE.AND P0, PT, R10, -0x18, PT ;  /* 0xffffffe80a00780c */ /* 0x000fe40003f06270 */
[----:B------:R-:W-:-:S11]  /*09f0*/  LOP3.LUT R5, R5, 0x80000000, RZ, 0xc0, !PT ;  /* 0x8000000005057812 */ /* 0x000fd600078ec0ff */
[----:B------:R-:W-:Y:S05]  /*0a00*/  @!P0 BRA `(.L_x_63) ;  /* 0x0000000000688947 */ /* 0x000fea0003800000 */
[CCC-:B------:R-:W-:Y:S01]  /*0a10*/  FFMA.RZ R0, R7.reuse, R9.reuse, R8.reuse ;  /* 0x0000000907007223 */ /* 0x1c0fe2000000c008 */
[C---:B------:R-:W-:Y:S01]  /*0a20*/  VIADD R6, R10.reuse, 0x20 ;  /* 0x000000200a067836 */ /* 0x040fe20000000000 */
[C---:B------:R-:W-:Y:S02]  /*0a30*/  ISETP.NE.AND P2, PT, R10.reuse, RZ, PT ;  /* 0x000000ff0a00720c */ /* 0x040fe40003f45270 */
[----:B------:R-:W-:Y:S02]  /*0a40*/  ISETP.NE.AND P1, PT, R10, RZ, PT ;  /* 0x000000ff0a00720c */ /* 0x000fe40003f25270 */
[----:B------:R-:W-:Y:S01]  /*0a50*/  LOP3.LUT R3, R0, 0x7fffff, RZ, 0xc0, !PT ;  /* 0x007fffff00037812 */ /* 0x000fe200078ec0ff */
[CCC-:B------:R-:W-:Y:S01]  /*0a60*/  FFMA.RP R0, R7.reuse, R9.reuse, R8.reuse ;  /* 0x0000000907007223 */ /* 0x1c0fe20000008008 */
[----:B------:R-:W-:Y:S01]  /*0a70*/  FFMA.RM R7, R7, R9, R8 ;  /* 0x0000000907077223 */ /* 0x000fe20000004008 */
[----:B------:R-:W-:Y:S01]  /*0a80*/  IMAD.MOV R8, RZ, RZ, -R10 ;  /* 0x000000ffff087224 */ /* 0x000fe200078e0a0a */
[----:B------:R-:W-:-:S03]  /*0a90*/  LOP3.LUT R3, R3, 0x800000, RZ, 0xfc, !PT ;  /* 0x0080000003037812 */ /* 0x000fc600078efcff */
[----:B------:R-:W-:Y:S02]  /*0aa0*/  FSETP.NEU.FTZ.AND P0, PT, R0, R7, PT ;  /* 0x000000070000720b */ /* 0x000fe40003f1d000 */
[----:B------:R-:W-:Y:S02]  /*0ab0*/  SHF.L.U32 R6, R3, R6, RZ ;  /* 0x0000000603067219 */ /* 0x000fe400000006ff */
[----:B------:R-:W-:Y:S02]  /*0ac0*/  SEL R0, R8, RZ, P2 ;  /* 0x000000ff08007207 */ /* 0x000fe40001000000 */
[----:B------:R-:W-:Y:S02]  /*0ad0*/  ISETP.NE.AND P1, PT, R6, RZ, P1 ;  /* 0x000000ff0600720c */ /* 0x000fe40000f25270 */
[----:B------:R-:W-:Y:S02]  /*0ae0*/  SHF.R.U32.HI R0, RZ, R0, R3 ;  /* 0x00000000ff007219 */ /* 0x000fe40000011603 */
[----:B------:R-:W-:-:S02]  /*0af0*/  PLOP3.LUT P0, PT, P0, P1, PT, 0xf8, 0x8f ;  /* 0x00000000008f781c */ /* 0x000fc40000703f70 */
[----:B------:R-:W-:Y:S02]  /*0b00*/  SHF.R.U32.HI R6, RZ, 0x1, R0 ;  /* 0x00000001ff067819 */ /* 0x000fe40000011600 */
[----:B------:R-:W-:-:S04]  /*0b10*/  SEL R3, RZ, 0x1, !P0 ;  /* 0x00000001ff037807 */ /* 0x000fc80004000000 */
[----:B------:R-:W-:-:S04]  /*0b20*/  LOP3.LUT R3, R3, 0x1, R6, 0xf8, !PT ;  /* 0x0000000103037812 */ /* 0x000fc800078ef806 */
[----:B------:R-:W-:-:S05]  /*0b30*/  LOP3.LUT R3, R3, R0, RZ, 0xc0, !PT ;  /* 0x0000000003037212 */ /* 0x000fca00078ec0ff */
[----:B------:R-:W-:-:S05]  /*0b40*/  IMAD.IADD R6, R6, 0x1, R3 ;  /* 0x0000000106067824 */ /* 0x000fca00078e0203 */
[----:B------:R-:W-:Y:S01]  /*0b50*/  LOP3.LUT R5, R6, R5, RZ, 0xfc, !PT ;  /* 0x0000000506057212 */ /* 0x000fe200078efcff */
[----:B------:R-:W-:Y:S06]  /*0b60*/  BRA `(.L_x_63) ;  /* 0x0000000000107947 */ /* 0x000fec0003800000 */
.L_x_62:
[----:B------:R-:W-:-:S04]  /*0b70*/  LOP3.LUT R5, R5, 0x80000000, RZ, 0xc0, !PT ;  /* 0x8000000005057812 */ /* 0x000fc800078ec0ff */
[----:B------:R-:W-:Y:S01]  /*0b80*/  LOP3.LUT R5, R5, 0x7f800000, RZ, 0xfc, !PT ;  /* 0x7f80000005057812 */ /* 0x000fe200078efcff */
[----:B------:R-:W-:Y:S06]  /*0b90*/  BRA `(.L_x_63) ;  /* 0x0000000000047947 */ /* 0x000fec0003800000 */
.L_x_61:
[----:B------:R-:W-:-:S07]  /*0ba0*/  IMAD R5, R6, 0x800000, R5 ;  /* 0x0080000006057824 */ /* 0x000fce00078e0205 */
.L_x_63:
[----:B------:R-:W-:Y:S05]  /*0bb0*/  BSYNC.RECONVERGENT B2 ;  /* 0x0000000000027941 */ /* 0x000fea0003800200 */
.L_x_60:
[----:B------:R-:W-:Y:S05]  /*0bc0*/  BRA `(.L_x_64) ;  /* 0x0000000000207947 */ /* 0x000fea0003800000 */
.L_x_59:
[----:B------:R-:W-:-:S04]  /*0bd0*/  LOP3.LUT R5, R6, 0x80000000, R5, 0x48, !PT ;  /* 0x8000000006057812 */ /* 0x000fc800078e4805 */
[----:B------:R-:W-:Y:S01]  /*0be0*/  LOP3.LUT R5, R5, 0x7f800000, RZ, 0xfc, !PT ;  /* 0x7f80000005057812 */ /* 0x000fe200078efcff */
[----:B------:R-:W-:Y:S06]  /*0bf0*/  BRA `(.L_x_64) ;  /* 0x0000000000147947 */ /* 0x000fec0003800000 */
.L_x_58:
[----:B------:R-:W-:Y:S01]  /*0c00*/  LOP3.LUT R5, R6, 0x80000000, R5, 0x48, !PT ;  /* 0x8000000006057812 */ /* 0x000fe200078e4805 */
[----:B------:R-:W-:Y:S06]  /*0c10*/  BRA `(.L_x_64) ;  /* 0x00000000000c7947 */ /* 0x000fec0003800000 */
.L_x_57:
[----:B------:R-:W0:Y:S01]  /*0c20*/  MUFU.RSQ R5, -QNAN ;  /* 0xffc0000000057908 */ /* 0x000e220000001400 */
[----:B------:R-:W-:Y:S05]  /*0c30*/  BRA `(.L_x_64) ;  /* 0x0000000000047947 */ /* 0x000fea0003800000 */
.L_x_56:
[----:B------:R-:W-:-:S07]  /*0c40*/  FADD.FTZ R5, R0, 3 ;  /* 0x4040000000057421 */ /* 0x000fce0000010000 */
.L_x_64:
[----:B------:R-:W-:Y:S05]  /*0c50*/  BSYNC.RECONVERGENT B0 ;  /* 0x0000000000007941 */ /* 0x000fea0003800200 */
.L_x_53:
[----:B0-----:R-:W-:Y:S02]  /*0c60*/  IMAD.MOV.U32 R7, RZ, RZ, R5 ;  /* 0x000000ffff077224 */ /* 0x001fe400078e0005 */
[----:B------:R-:W-:-:S04]  /*0c70*/  IMAD.MOV.U32 R5, RZ, RZ, 0x0 ;  /* 0x00000000ff057424 */ /* 0x000fc800078e00ff */
[----:B------:R-:W-:Y:S05]  /*0c80*/  RET.REL.NODEC R4 `(_Z14stencilComputePKfPfi) ;  /* 0xfffffff004dc7950 */ /* 0x000fea0003c3ffff */
.L_x_65:
        /* <DEDUP_REMOVED lines=15> */
.L_x_80:


//--------------------- .text._Z17matrixTileProcessPKfPfi --------------------------
	.section	.text._Z17matrixTileProcessPKfPfi,"ax",@progbits
	.align	128
        .global         _Z17matrixTileProcessPKfPfi
        .type           _Z17matrixTileProcessPKfPfi,@function
        .size           _Z17matrixTileProcessPKfPfi,(.L_x_86 - _Z17matrixTileProcessPKfPfi)
        .other          _Z17matrixTileProcessPKfPfi,@"STO_CUDA_ENTRY STV_DEFAULT"
_Z17matrixTileProcessPKfPfi:
.text._Z17matrixTileProcessPKfPfi:
[----:B------:R-:W-:Y:S01]  /*0000*/  LDC R1, c[0x0][0x37c] ;  /* 0x0000df00ff017b82 */ /* 0x000fe20000000800 */
[----:B------:R-:W0:Y:S01]  /*0010*/  S2R R7, SR_TID.X ;  /* 0x0000000000077919 */ /* 0x000e220000002100 */
[----:B------:R-:W1:Y:S01]  /*0020*/  LDCU UR9, c[0x0][0x390] ;  /* 0x00007200ff0977ac */ /* 0x000e620008000800 */
[----:B------:R-:W-:Y:S01]  /*0030*/  BSSY.RECONVERGENT B0, `(.L_x_66) ;  /* 0x0000017000007945 */ /* 0x000fe20003800200 */
[----:B------:R-:W0:Y:S01]  /*0040*/  S2R R4, SR_TID.Y ;  /* 0x0000000000047919 */ /* 0x000e220000002200 */
[----:B------:R-:W2:Y:S01]  /*0050*/  S2R R3, SR_CTAID.Y ;  /* 0x0000000000037919 */ /* 0x000ea20000002600 */
[----:B------:R-:W3:Y:S01]  /*0060*/  S2R R2, SR_CTAID.X ;  /* 0x0000000000027919 */ /* 0x000ee20000002500 */
[-C--:B0-----:R-:W-:Y:S02]  /*0070*/  LOP3.LUT P0, RZ, R7, R4.reuse, RZ, 0xfc, !PT ;  /* 0x0000000407ff7212 */ /* 0x081fe4000780fcff */
[----:B--2---:R-:W-:Y:S02]  /*0080*/  LEA R0, R3, R4, 0x4 ;  /* 0x0000000403007211 */ /* 0x004fe400078e20ff */
[----:B---3--:R-:W-:-:S04]  /*0090*/  LEA R3, R2, R7, 0x4 ;  /* 0x0000000702037211 */ /* 0x008fc800078e20ff */
[----:B------:R-:W-:-:S04]  /*00a0*/  VIMNMX R2, PT, PT, R0, R3, !PT ;  /* 0x0000000300027248 */ /* 0x000fc80007fe0100 */
[----:B-1----:R-:W-:Y:S01]  /*00b0*/  ISETP.GE.AND P1, PT, R2, UR9, PT ;  /* 0x0000000902007c0c */ /* 0x002fe2000bf26270 */
[----:B------:R-:W-:-:S12]  /*00c0*/  @P0 BRA `(.L_x_67) ;  /* 0x0000000000340947 */ /* 0x000fd80003800000 */
[----:B------:R-:W0:Y:S01]  /*00d0*/  S2UR UR6, SR_CgaCtaId ;  /* 0x00000000000679c3 */ /* 0x000e220000008800 */
[----:B------:R-:W1:Y:S01]  /*00e0*/  LDCU UR7, c[0x0][0x360] ;  /* 0x00006c00ff0777ac */ /* 0x000e620008000800 */
[----:B------:R-:W1:Y:S01]  /*00f0*/  LDCU UR8, c[0x0][0x364] ;  /* 0x00006c80ff0877ac */ /* 0x000e620008000800 */
[----:B------:R-:W-:Y:S02]  /*0100*/  UMOV UR4, 0x400 ;  /* 0x0000040000047882 */ /* 0x000fe40000000000 */
[----:B------:R-:W-:Y:S02]  /*0110*/  UIADD3 UR5, UPT, UPT, UR4, 0x400, URZ ;  /* 0x0000040004057890 */ /* 0x000fe4000fffe0ff */
[----:B-1----:R-:W-:Y:S02]  /*0120*/  UIMAD UR4, UR7, UR8, URZ ;  /* 0x00000008070472a4 */ /* 0x002fe4000f8e02ff */
[----:B0-----:R-:W-:Y:S02]  /*0130*/  ULEA UR6, UR6, UR5, 0x18 ;  /* 0x0000000506067291 */ /* 0x001fe4000f8ec0ff */
[----:B------:R-:W-:-:S04]  /*0140*/  UIADD3 UR4, UPT, UPT, -UR4, 0x100000, URZ ;  /* 0x0010000004047890 */ /* 0x000fc8000fffe1ff */
[----:B------:R-:W-:Y:S02]  /*0150*/  USHF.L.U32 UR5, UR4, 0xb, URZ ;  /* 0x0000000b04057899 */ /* 0x000fe400080006ff */
[----:B------:R-:W-:Y:S01]  /*0160*/  USHF.L.U32 UR4, UR4, 0x1, URZ ;  /* 0x0000000104047899 */ /* 0x000fe200080006ff */
[----:B------:R-:W0:Y:S11]  /*0170*/  FENCE.VIEW.ASYNC.S ;  /* 0x00000000000073c6 */ /* 0x000e360000000000 */
[----:B0-----:R0:W1:Y:S01]  /*0180*/  SYNCS.EXCH.64 URZ, [UR6], UR4 ;  /* 0x0000000406ff75b2 */ /* 0x0010620008000100 */
[----:B------:R-:W-:Y:S01]  /*0190*/  NOP ;  /* 0x0000000000007918 */ /* 0x000fe20000000000 */
.L_x_67:
[----:B0-----:R-:W-:Y:S05]  /*01a0*/  BSYNC.RECONVERGENT B0 ;  /* 0x0000000000007941 */ /* 0x001fea0003800200 */
.L_x_66:
[----:B-1----:R-:W-:Y:S06]  /*01b0*/  BAR.SYNC.DEFER_BLOCKING 0x0 ;  /* 0x0000000000007b1d */ /* 0x002fec0000010000 */
[----:B------:R-:W-:Y:S05]  /*01c0*/  @P1 EXIT ;  /* 0x000000000000194d */ /* 0x000fea0003800000 */
[----:B------:R-:W0:Y:S01]  /*01d0*/  S2R R5, SR_TID.Z ;  /* 0x0000000000057919 */ /* 0x000e220000002300 */
[----:B------:R-:W1:Y:S01]  /*01e0*/  LDCU UR6, c[0x0][0x360] ;  /* 0x00006c00ff0677ac */ /* 0x000e620008000800 */
[----:B------:R-:W2:Y:S01]  /*01f0*/  S2UR UR5, SR_CgaCtaId ;  /* 0x00000000000579c3 */ /* 0x000ea20000008800 */
[----:B------:R-:W-:Y:S01]  /*0200*/  BSSY.RECONVERGENT B0, `(.L_x_68) ;  /* 0x0000012000007945 */ /* 0x000fe20003800200 */
[----:B------:R-:W0:Y:S02]  /*0210*/  LDCU UR4, c[0x0][0x364] ;  /* 0x00006c80ff0477ac */ /* 0x000e240008000800 */
[----:B0-----:R-:W-:Y:S01]  /*0220*/  IMAD R2, R5, UR4, R4 ;  /* 0x0000000405027c24 */ /* 0x001fe2000f8e0204 */
[----:B------:R-:W-:Y:S01]  /*0230*/  UMOV UR4, 0x400 ;  /* 0x0000040000047882 */ /* 0x000fe20000000000 */
[----:B------:R-:W-:Y:S02]  /*0240*/  IMAD R5, R0, UR9, R3 ;  /* 0x0000000900057c24 */ /* 0x000fe4000f8e0203 */
[----:B-1----:R-:W-:Y:S01]  /*0250*/  IMAD R2, R2, UR6, RZ ;  /* 0x0000000602027c24 */ /* 0x002fe2000f8e02ff */
[----:B--2---:R-:W-:-:S04]  /*0260*/  ULEA UR6, UR5, UR4, 0x18 ;  /* 0x0000000405067291 */ /* 0x004fc8000f8ec0ff */
[----:B------:R-:W-:Y:S02]  /*0270*/  LOP3.LUT P0, RZ, R2, R7, RZ, 0xfc, !PT ;  /* 0x0000000702ff7212 */ /* 0x000fe4000780fcff */
[----:B------:R-:W-:-:S04]  /*0280*/  LEA R2, R4, UR6, 0x6 ;  /* 0x0000000604027c11 */ /* 0x000fc8000f8e30ff */
[----:B------:R-:W-:Y:S01]  /*0290*/  LEA R7, R7, R2, 0x2 ;  /* 0x0000000207077211 */ /* 0x000fe200078e10ff */
[----:B------:R-:W0:Y:S06]  /*02a0*/  LDCU.64 UR6, c[0x0][0x358] ;  /* 0x00006b00ff0677ac */ /* 0x000e2c0008000a00 */
[----:B------:R-:W-:Y:S05]  /*02b0*/  @P0 BRA `(.L_x_69) ;  /* 0x0000000000180947 */ /* 0x000fea0003800000 */
[----:B------:R-:W1:Y:S02]  /*02c0*/  LDC.64 R2, c[0x0][0x380] ;  /* 0x0000e000ff027b82 */ /* 0x000e640000000a00 */
[----:B-1----:R-:W-:-:S05]  /*02d0*/  IMAD.WIDE R2, R5, 0x4, R2 ;  /* 0x0000000405027825 */ /* 0x002fca00078e0202 */
[----:B------:R-:W-:Y:S01]  /*02e0*/  @!PT LDS RZ, [RZ] ;  /* 0x00000000fffff984 */ /* 0x000fe20000000800 */
[----:B------:R-:W-:Y:S01]  /*02f0*/  @!PT LDS RZ, [RZ] ;  /* 0x00000000fffff984 */ /* 0x000fe20000000800 */
[----:B------:R-:W-:Y:S01]  /*0300*/  @!PT LDS RZ, [RZ] ;  /* 0x00000000fffff984 */ /* 0x000fe20000000800 */
[----:B0-----:R1:W-:Y:S02]  /*0310*/  LDGSTS.E [R7], desc[UR6][R2.64] ;  /* 0x0000000002077fae */ /* 0x0013e4000b9a1006 */
.L_x_69:
[----:B0-----:R-:W-:Y:S05]  /*0320*/  BSYNC.RECONVERGENT B0 ;  /* 0x0000000000007941 */ /* 0x001fea0003800200 */
.L_x_68:
[----:B------:R-:W-:-:S04]  /*0330*/  UIADD3 UR4, UPT, UPT, UR4, 0x400, URZ ;  /* 0x0000040004047890 */ /* 0x000fc8000fffe0ff */
[----:B------:R-:W-:Y:S01]  /*0340*/  ULEA UR4, UR5, UR4, 0x18 ;  /* 0x0000000405047291 */ /* 0x000fe2000f8ec0ff */
[----:B------:R-:W-:-:S08]  /*0350*/  NOP ;  /* 0x0000000000007918 */ /* 0x000fd00000000000 */
[----:B------:R-:W-:Y:S01]  /*0360*/  SYNCS.ARRIVE.TRANS64.RED.A0T1 RZ, [UR4], RZ ;  /* 0x000000ffffff79a7 */ /* 0x000fe20008200404 */
[----:B------:R-:W-:Y:S01]  /*0370*/  ARRIVES.LDGSTSBAR.64.TRANSCNT [UR4] ;  /* 0x00000000ff0079b0 */ /* 0x000fe20008002a04 */
[----:B------:R-:W-:-:S03]  /*0380*/  NOP ;  /* 0x0000000000007918 */ /* 0x000fc60000000000 */
[----:B-1----:R-:W0:Y:S01]  /*0390*/  LDS R7, [R7] ;  /* 0x0000000007077984 */ /* 0x002e220000000800 */
[----:B------:R-:W1:Y:S02]  /*03a0*/  LDC.64 R2, c[0x0][0x388] ;  /* 0x0000e200ff027b82 */ /* 0x000e640000000a00 */
[----:B-1----:R-:W-:-:S04]  /*03b0*/  IMAD.WIDE R2, R5, 0x4, R2 ;  /* 0x0000000405027825 */ /* 0x002fc800078e0202 */
[----:B0-----:R-:W-:-:S05]  /*03c0*/  FADD R5, R7, R7 ;  /* 0x0000000707057221 */ /* 0x001fca0000000000 */
[----:B------:R-:W-:Y:S01]  /*03d0*/  STG.E desc[UR6][R2.64], R5 ;  /* 0x0000000502007986 */ /* 0x000fe2000c101906 */
[----:B------:R-:W-:Y:S05]  /*03e0*/  EXIT ;  /* 0x000000000000794d */ /* 0x000fea0003800000 */
.L_x_70:
        /* <DEDUP_REMOVED lines=9> */
.L_x_86:


//--------------------- .text._Z16vectorAddCorrectPKfPfi --------------------------
	.section	.text._Z16vectorAddCorrectPKfPfi,"ax",@progbits
	.align	128
        .global         _Z16vectorAddCorrectPKfPfi
        .type           _Z16vectorAddCorrectPKfPfi,@function
        .size           _Z16vectorAddCorrectPKfPfi,(.L_x_87 - _Z16vectorAddCorrectPKfPfi)
        .other          _Z16vectorAddCorrectPKfPfi,@"STO_CUDA_ENTRY STV_DEFAULT"
_Z16vectorAddCorrectPKfPfi:
.text._Z16vectorAddCorrectPKfPfi:
[----:B------:R-:W-:Y:S01]  /*0000*/  LDC R1, c[0x0][0x37c] ;  /* 0x0000df00ff017b82 */ /* 0x000fe20000000800 */
[----:B------:R-:W0:Y:S07]  /*0010*/  S2R R3, SR_TID.X ;  /* 0x0000000000037919 */ /* 0x000e2e0000002100 */
[----:B------:R-:W-:Y:S01]  /*0020*/  S2UR UR6, SR_CgaCtaId ;  /* 0x00000000000679c3 */ /* 0x000fe20000008800 */
[----:B------:R-:W1:Y:S01]  /*0030*/  LDCU UR8, c[0x0][0x360] ;  /* 0x00006c00ff0877ac */ /* 0x000e620008000800 */
[----:B------:R-:W-:Y:S01]  /*0040*/  BSSY.RECONVERGENT B0, `(.L_x_71) ;  /* 0x000002a000007945 */ /* 0x000fe20003800200 */
[----:B------:R-:W2:Y:S05]  /*0050*/  LDCU UR9, c[0x0][0x390] ;  /* 0x00007200ff0977ac */ /* 0x000eaa0008000800 */
[----:B------:R-:W3:Y:S01]  /*0060*/  S2UR UR7, SR_CTAID.X ;  /* 0x00000000000779c3 */ /* 0x000ee20000002500 */
[----:B------:R-:W-:-:S07]  /*0070*/  UMOV UR4, 0x400 ;  /* 0x0000040000047882 */ /* 0x000fce0000000000 */
[----:B------:R-:W3:Y:S01]  /*0080*/  LDC R0, c[0x0][0x360] ;  /* 0x0000d800ff007b82 */ /* 0x000ee20000000800 */
[----:B0-----:R-:W-:Y:S01]  /*0090*/  ISETP.NE.AND P0, PT, R3, RZ, PT ;  /* 0x000000ff0300720c */ /* 0x001fe20003f05270 */
[----:B---3--:R-:W-:-:S12]  /*00a0*/  IMAD R7, R0, UR7, R3 ;  /* 0x0000000700077c24 */ /* 0x008fd8000f8e0203 */
[----:B------:R-:W-:-:S05]  /*00b0*/  VOTEU.ALL UP0, P0 ;  /* 0x0000000000ff7886 */ /* 0x000fca0000000000 */
[----:B------:R-:W-:Y:S02]  /*00c0*/  @!UP0 UIADD3 UR5, UPT, UPT, UR4, 0x400, URZ ;  /* 0x0000040004058890 */ /* 0x000fe4000fffe0ff */
[----:B-1----:R-:W-:-:S04]  /*00d0*/  @!UP0 UIADD3 UR10, UPT, UPT, -UR8, 0x100000, URZ ;  /* 0x00100000080a8890 */ /* 0x002fc8000fffe1ff */
[----:B------:R-:W-:Y:S02]  /*00e0*/  @!UP0 USHF.L.U32 UR11, UR10, 0xb, URZ ;  /* 0x0000000b0a0b8899 */ /* 0x000fe400080006ff */
[----:B------:R-:W-:Y:S02]  /*00f0*/  @!UP0 USHF.L.U32 UR10, UR10, 0x1, URZ ;  /* 0x000000010a0a8899 */ /* 0x000fe400080006ff */
[----:B------:R-:W-:Y:S01]  /*0100*/  @!UP0 ULEA UR5, UR6, UR5, 0x18 ;  /* 0x0000000506058291 */ /* 0x000fe2000f8ec0ff */
[----:B------:R-:W-:Y:S01]  /*0110*/  VOTEU.ALL UP0, P0 ;  /* 0x0000000000ff7886 */ /* 0x000fe20000000000 */
[----:B--2---:R-:W-:-:S10]  /*0120*/  ISETP.GE.AND P0, PT, R7, UR9, PT ;  /* 0x0000000907007c0c */ /* 0x004fd4000bf06270 */
[----:B------:R0:W1:Y:S02]  /*0130*/  @!UP0 SYNCS.EXCH.64 URZ, [UR5], UR10 ;  /* 0x0000000a05ff85b2 */ /* 0x0000640008000100 */
[----:B0-----:R-:W-:Y:S01]  /*0140*/  ULEA UR5, UR6, UR4, 0x18 ;  /* 0x0000000406057291 */ /* 0x001fe2000f8ec0ff */
[----:B------:R-:W0:Y:S05]  /*0150*/  LDCU.64 UR10, c[0x0][0x358] ;  /* 0x00006b00ff0a77ac */ /* 0x000e2a0008000a00 */
[----:B------:R-:W-:Y:S01]  /*0160*/  LEA R9, R3, UR5, 0x2 ;  /* 0x0000000503097c11 */ /* 0x000fe2000f8e10ff */
[----:B-1----:R-:W-:Y:S06]  /*0170*/  BAR.SYNC.DEFER_BLOCKING 0x0 ;  /* 0x0000000000007b1d */ /* 0x002fec0000010000 */
[----:B------:R-:W-:Y:S05]  /*0180*/  @P0 BRA `(.L_x_72) ;  /* 0x0000000000540947 */ /* 0x000fea0003800000 */
[----:B------:R-:W1:Y:S01]  /*0190*/  S2R R0, SR_TID.Y ;  /* 0x0000000000007919 */ /* 0x000e620000002200 */
[----:B------:R-:W1:Y:S01]  /*01a0*/  LDCU UR5, c[0x0][0x364] ;  /* 0x00006c80ff0577ac */ /* 0x000e620008000800 */
[----:B------:R-:W-:Y:S01]  /*01b0*/  BSSY.RECONVERGENT B1, `(.L_x_73) ;  /* 0x000000c000017945 */ /* 0x000fe20003800200 */
[----:B------:R-:W1:Y:S02]  /*01c0*/  S2R R5, SR_TID.Z ;  /* 0x0000000000057919 */ /* 0x000e640000002300 */
[----:B-1----:R-:W-:-:S04]  /*01d0*/  IMAD R0, R5, UR5, R0 ;  /* 0x0000000505007c24 */ /* 0x002fc8000f8e0200 */
[----:B------:R-:W-:-:S05]  /*01e0*/  IMAD R0, R0, UR8, RZ ;  /* 0x0000000800007c24 */ /* 0x000fca000f8e02ff */
[----:B------:R-:W-:-:S13]  /*01f0*/  LOP3.LUT P0, RZ, R0, R3, RZ, 0xfc, !PT ;  /* 0x0000000300ff7212 */ /* 0x000fda000780fcff */
[----:B------:R-:W-:Y:S05]  /*0200*/  @P0 BRA `(.L_x_74) ;  /* 0x0000000000180947 */ /* 0x000fea0003800000 */
[----:B------:R-:W1:Y:S02]  /*0210*/  LDC.64 R2, c[0x0][0x380] ;  /* 0x0000e000ff027b82 */ /* 0x000e640000000a00 */
[----:B-1----:R-:W-:-:S05]  /*0220*/  IMAD.WIDE R2, R7, 0x4, R2 ;  /* 0x0000000407027825 */ /* 0x002fca00078e0202 */
[----:B------:R-:W-:Y:S01]  /*0230*/  @!PT LDS RZ, [RZ] ;  /* 0x00000000fffff984 */ /* 0x000fe20000000800 */
[----:B------:R-:W-:Y:S01]  /*0240*/  @!PT LDS RZ, [RZ] ;  /* 0x00000000fffff984 */ /* 0x000fe20000000800 */
[----:B------:R-:W-:Y:S01]  /*0250*/  @!PT LDS RZ, [RZ] ;  /* 0x00000000fffff984 */ /* 0x000fe20000000800 */
[----:B0-----:R1:W-:Y:S02]  /*0260*/  LDGSTS.E [R9], desc[UR10][R2.64] ;  /* 0x0000000002097fae */ /* 0x0013e4000b9a100a */
.L_x_74:
[----:B0-----:R-:W-:Y:S05]  /*0270*/  BSYNC.RECONVERGENT B1 ;  /* 0x0000000000017941 */ /* 0x001fea0003800200 */
.L_x_73:
[----:B------:R-:W-:-:S04]  /*0280*/  UIADD3 UR5, UPT, UPT, UR4, 0x400, URZ ;  /* 0x0000040004057890 */ /* 0x000fc8000fffe0ff */
[----:B------:R-:W-:Y:S01]  /*0290*/  ULEA UR5, UR6, UR5, 0x18 ;  /* 0x0000000506057291 */ /* 0x000fe2000f8ec0ff */
[----:B------:R-:W-:-:S08]  /*02a0*/  NOP ;  /* 0x0000000000007918 */ /* 0x000fd00000000000 */
[----:B------:R-:W-:Y:S01]  /*02b0*/  SYNCS.ARRIVE.TRANS64.RED.A0T1 RZ, [UR5], RZ ;  /* 0x000000ffffff79a7 */ /* 0x000fe20008200405 */
[----:B------:R-:W-:Y:S01]  /*02c0*/  ARRIVES.LDGSTSBAR.64.TRANSCNT [UR5] ;  /* 0x00000000ff0079b0 */ /* 0x000fe20008002a05 */
[----:B------:R-:W-:Y:S01]  /*02d0*/  NOP ;  /* 0x0000000000007918 */ /* 0x000fe20000000000 */
.L_x_72:
[----:B0-----:R-:W-:Y:S05]  /*02e0*/  BSYNC.RECONVERGENT B0 ;  /* 0x0000000000007941 */ /* 0x001fea0003800200 */
.L_x_71:
[----:B------:R-:W-:-:S04]  /*02f0*/  UIADD3 UR4, UPT, UPT, UR4, 0x400, URZ ;  /* 0x0000040004047890 */ /* 0x000fc8000fffe0ff */
[----:B------:R-:W-:-:S09]  /*0300*/  ULEA UR6, UR6, UR4, 0x18 ;  /* 0x0000000406067291 */ /* 0x000fd2000f8ec0ff */
[----:B------:R-:W0:Y:S01]  /*0310*/  SYNCS.ARRIVE.TRANS64.A1T0 R12, [UR6], RZ ;  /* 0x000000ffff0c79a7 */ /* 0x000e220008100006 */
[----:B-1----:R-:W-:Y:S01]  /*0320*/  CS2R R2, SR_GLOBALTIMERLO ;  /* 0x0000000000027805 */ /* 0x002fe20000015200 */
[----:B0-----:R-:W0:Y:S02]  /*0330*/  SYNCS.PHASECHK.TRANS64.TRYWAIT P0, [UR6], R13 ;  /* 0x0000000dff0075a7 */ /* 0x001e240008001106 */
[----:B0-----:R-:W-:Y:S05]  /*0340*/  @P0 BRA `(.L_x_75) ;  /* 0x00000000005c0947 */ /* 0x001fea0003800000 */
[----:B------:R-:W-:-:S05]  /*0350*/  UMOV UR4, URZ ;  /* 0x000000ff00047c82 */ /* 0x000fca0008000000 */
.L_x_78:
        /* <DEDUP_REMOVED lines=11> */
.L_x_77:
        /* <DEDUP_REMOVED lines=9> */
.L_x_76:
[----:B------:R-:W0:Y:S02]  /*04a0*/  SYNCS.PHASECHK.TRANS64.TRYWAIT P0, [UR6], R13 ;  /* 0x0000000dff0075a7 */ /* 0x000e240008001106 */
[----:B0-----:R-:W-:Y:S05]  /*04b0*/  @!P0 BRA `(.L_x_78) ;  /* 0xfffffffc00a88947 */ /* 0x001fea000383ffff */
.L_x_75:
[----:B------:R-:W0:Y:S02]  /*04c0*/  LDCU UR5, c[0x0][0x390] ;  /* 0x00007200ff0577ac */ /* 0x000e240008000800 */
[----:B0-----:R-:W-:-:S13]  /*04d0*/  ISETP.GE.AND P0, PT, R7, UR5, PT ;  /* 0x0000000507007c0c */ /* 0x001fda000bf06270 */
[----:B------:R-:W-:Y:S05]  /*04e0*/  @P0 EXIT ;  /* 0x000000000000094d */ /* 0x000fea0003800000 */
[----:B------:R-:W0:Y:S01]  /*04f0*/  LDS R9, [R9] ;  /* 0x0000000009097984 */ /* 0x000e220000000800 */
[----:B------:R-:W1:Y:S02]  /*0500*/  LDC.64 R2, c[0x0][0x388] ;  /* 0x0000e200ff027b82 */ /* 0x000e640000000a00 */
[----:B-1----:R-:W-:-:S04]  /*0510*/  IMAD.WIDE R2, R7, 0x4, R2 ;  /* 0x0000000407027825 */ /* 0x002fc800078e0202 */
[----:B0-----:R-:W-:-:S05]  /*0520*/  FADD R5, R9, 1 ;  /* 0x3f80000009057421 */ /* 0x001fca0000000000 */
[----:B------:R-:W-:Y:S01]  /*0530*/  STG.E desc[UR10][R2.64], R5 ;  /* 0x0000000502007986 */ /* 0x000fe2000c10190a */
[----:B------:R-:W-:Y:S05]  /*0540*/  EXIT ;  /* 0x000000000000794d */ /* 0x000fea0003800000 */
.L_x_79:
        /* <DEDUP_REMOVED lines=11> */
.L_x_87:


//--------------------- .nv.shared._Z19doubleBufferProcessPKfPfi --------------------------
	.section	.nv.shared._Z19doubleBufferProcessPKfPfi,"aw",@nobits
	.sectionflags	@""
	.align	8
.nv.shared._Z19doubleBufferProcessPKfPfi:
	.zero		3080


//--------------------- .nv.shared.reserved.0     --------------------------
	.section	.nv.shared.reserved.0,"aw",@nobits
	.weak		__nv_reservedSMEM_offset_0_alias
	.size		__nv_reservedSMEM_offset_0_alias, 0, 64
	.other		__nv_reservedSMEM_offset_0_alias,@"STO_CUDA_RESERVED_SHARED STV_DEFAULT"
__nv_reservedSMEM_offset_0_alias:
	.zero		0
	.zero		64


//--------------------- .nv.shared._Z13convolution1DPKfS0_Pfii --------------------------
	.section	.nv.shared._Z13convolution1DPKfS0_Pfii,"aw",@nobits
	.sectionflags	@""
	.align	8
.nv.shared._Z13convolution1DPKfS0_Pfii:
	.zero		2088


//--------------------- .nv.shared._Z15reductionKernelPKfPfi --------------------------
	.section	.nv.shared._Z15reductionKernelPKfPfi,"aw",@nobits
	.sectionflags	@""
	.align	8
.nv.shared._Z15reductionKernelPKfPfi:
	.zero		1552


//--------------------- .nv.shared._Z13dataTransformPKiPii --------------------------
	.section	.nv.shared._Z13dataTransformPKiPii,"aw",@nobits
	.sectionflags	@""
	.align	8
.nv.shared._Z13dataTransformPKiPii:
	.zero		3080


//--------------------- .nv.shared._Z14stencilComputePKfPfi --------------------------
	.section	.nv.shared._Z14stencilComputePKfPfi,"aw",@nobits
	.sectionflags	@""
	.align	8
.nv.shared._Z14stencilComputePKfPfi:
	.zero		2064


//--------------------- .nv.shared._Z17matrixTileProcessPKfPfi --------------------------
	.section	.nv.shared._Z17matrixTileProcessPKfPfi,"aw",@nobits
	.sectionflags	@""
	.align	8
.nv.shared._Z17matrixTileProcessPKfPfi:
	.zero		2056


//--------------------- .nv.shared._Z16vectorAddCorrectPKfPfi --------------------------
	.section	.nv.shared._Z16vectorAddCorrectPKfPfi,"aw",@nobits
	.sectionflags	@""
	.align	8
.nv.shared._Z16vectorAddCorrectPKfPfi:
	.zero		2056


//--------------------- .nv.constant0._Z19doubleBufferProcessPKfPfi --------------------------
	.section	.nv.constant0._Z19doubleBufferProcessPKfPfi,"a",@progbits
	.sectionflags	@""
	.align	4
.nv.constant0._Z19doubleBufferProcessPKfPfi:
	.zero		916


//--------------------- .nv.constant0._Z13convolution1DPKfS0_Pfii --------------------------
	.section	.nv.constant0._Z13convolution1DPKfS0_Pfii,"a",@progbits
	.sectionflags	@""
	.align	4
.nv.constant0._Z13convolution1DPKfS0_Pfii:
	.zero		928


//--------------------- .nv.constant0._Z15reductionKernelPKfPfi --------------------------
	.section	.nv.constant0._Z15reductionKernelPKfPfi,"a",@progbits
	.sectionflags	@""
	.align	4
.nv.constant0._Z15reductionKernelPKfPfi:
	.zero		916


//--------------------- .nv.constant0._Z13dataTransformPKiPii --------------------------
	.section	.nv.constant0._Z13dataTransformPKiPii,"a",@progbits
	.sectionflags	@""
	.align	4
.nv.constant0._Z13dataTransformPKiPii:
	.zero		916


//--------------------- .nv.constant0._Z14stencilComputePKfPfi --------------------------
	.section	.nv.constant0._Z14stencilComputePKfPfi,"a",@progbits
	.sectionflags	@""
	.align	4
.nv.constant0._Z14stencilComputePKfPfi:
	.zero		916


//--------------------- .nv.constant0._Z17matrixTileProcessPKfPfi --------------------------
	.section	.nv.constant0._Z17matrixTileProcessPKfPfi,"a",@progbits
	.sectionflags	@""
	.align	4
.nv.constant0._Z17matrixTileProcessPKfPfi:
	.zero		916


//--------------------- .nv.constant0._Z16vectorAddCorrectPKfPfi --------------------------
	.section	.nv.constant0._Z16vectorAddCorrectPKfPfi,"a",@progbits
	.sectionflags	@""
	.align	4
.nv.constant0._Z16vectorAddCorrectPKfPfi:
	.zero		916


//--------------------- SYMBOLS --------------------------

	.type		.nv.reservedSmem.offset0,@object
	.size		.nv.reservedSmem.offset0,0x4
	.type		.nv.reservedSmem.cap,@object
	.size		.nv.reservedSmem.cap,0x4
